	.headerflags	@"EF_CUDA_TEXMODE_UNIFIED EF_CUDA_64BIT_ADDRESS EF_CUDA_SM86 EF_CUDA_VIRTUAL_SM(EF_CUDA_SM86)"
	.elftype	@"ET_EXEC"


//--------------------- .nv.info                  --------------------------
	.section	.nv.info,"",@"SHT_CUDA_INFO"
	.align	4


	//----- nvinfo : EIATTR_REGCOUNT
	.align		4
        /*0000*/ 	.byte	0x04, 0x2f
        /*0002*/ 	.short	(.L_3 - .L_2)
	.align		4
.L_2:
        /*0004*/ 	.word	index@(layer_norm_fwd_kernel)
        /*0008*/ 	.word	0x0000006c


	//----- nvinfo : EIATTR_MAX_STACK_SIZE
	.align		4
.L_3:
        /*000c*/ 	.byte	0x04, 0x23
        /*000e*/ 	.short	(.L_5 - .L_4)
	.align		4
.L_4:
        /*0010*/ 	.word	index@(layer_norm_fwd_kernel)
        /*0014*/ 	.word	0x00000000


	//----- nvinfo : EIATTR_MIN_STACK_SIZE
	.align		4
.L_5:
        /*0018*/ 	.byte	0x04, 0x12
        /*001a*/ 	.short	(.L_7 - .L_6)
	.align		4
.L_6:
        /*001c*/ 	.word	index@(layer_norm_fwd_kernel)
        /*0020*/ 	.word	0x00000000


	//----- nvinfo : EIATTR_FRAME_SIZE
	.align		4
.L_7:
        /*0024*/ 	.byte	0x04, 0x11
        /*0026*/ 	.short	(.L_9 - .L_8)
	.align		4
.L_8:
        /*0028*/ 	.word	index@(layer_norm_fwd_kernel)
        /*002c*/ 	.word	0x00000000
.L_9:


//--------------------- .nv.info.layer_norm_fwd_kernel --------------------------
	.section	.nv.info.layer_norm_fwd_kernel,"",@"SHT_CUDA_INFO"
	.align	4


	//----- nvinfo : EIATTR_CUDA_API_VERSION
	.align		4
        /*0000*/ 	.byte	0x04, 0x37
        /*0002*/ 	.short	(.L_11 - .L_10)
.L_10:
        /*0004*/ 	.word	0x0000007b


	//----- nvinfo : EIATTR_SW2861232_WAR
	.align		4
.L_11:
        /*0008*/ 	.byte	0x01, 0x35
	.zero		2


	//----- nvinfo : EIATTR_PARAM_CBANK
	.align		4
        /*000c*/ 	.byte	0x04, 0x0a
        /*000e*/ 	.short	(.L_13 - .L_12)
	.align		4
.L_12:
        /*0010*/ 	.word	index@(.nv.constant0.layer_norm_fwd_kernel)
        /*0014*/ 	.short	0x0160
        /*0016*/ 	.short	0x0028


	//----- nvinfo : EIATTR_CBANK_PARAM_SIZE
	.align		4
.L_13:
        /*0018*/ 	.byte	0x03, 0x19
        /*001a*/ 	.short	0x0028


	//----- nvinfo : EIATTR_KPARAM_INFO
	.align		4
        /*001c*/ 	.byte	0x04, 0x17
        /*001e*/ 	.short	(.L_15 - .L_14)
.L_14:
        /*0020*/ 	.word	0x00000000
        /*0024*/ 	.short	0x0005
        /*0026*/ 	.short	0x0024
        /*0028*/ 	.byte	0x00, 0xf0, 0x11, 0x00


	//----- nvinfo : EIATTR_KPARAM_INFO
	.align		4
.L_15:
        /*002c*/ 	.byte	0x04, 0x17
        /*002e*/ 	.short	(.L_17 - .L_16)
.L_16:
        /*0030*/ 	.word	0x00000000
        /*0034*/ 	.short	0x0004
        /*0036*/ 	.short	0x0020
        /*0038*/ 	.byte	0x00, 0xf0, 0x11, 0x00


	//----- nvinfo : EIATTR_KPARAM_INFO
	.align		4
.L_17:
        /*003c*/ 	.byte	0x04, 0x17
        /*003e*/ 	.short	(.L_19 - .L_18)
.L_18:
        /*0040*/ 	.word	0x00000000
        /*0044*/ 	.short	0x0003
        /*0046*/ 	.short	0x0018
        /*0048*/ 	.byte	0x00, 0xf0, 0x21, 0x00


	//----- nvinfo : EIATTR_KPARAM_INFO
	.align		4
.L_19:
        /*004c*/ 	.byte	0x04, 0x17
        /*004e*/ 	.short	(.L_21 - .L_20)
.L_20:
        /*0050*/ 	.word	0x00000000
        /*0054*/ 	.short	0x0002
        /*0056*/ 	.short	0x0010
        /*0058*/ 	.byte	0x00, 0xf0, 0x21, 0x00


	//----- nvinfo : EIATTR_KPARAM_INFO
	.align		4
.L_21:
        /*005c*/ 	.byte	0x04, 0x17
        /*005e*/ 	.short	(.L_23 - .L_22)
.L_22:
        /*0060*/ 	.word	0x00000000
        /*0064*/ 	.short	0x0001
        /*0066*/ 	.short	0x0008
        /*0068*/ 	.byte	0x00, 0xf0, 0x21, 0x00


	//----- nvinfo : EIATTR_KPARAM_INFO
	.align		4
.L_23:
        /*006c*/ 	.byte	0x04, 0x17
        /*006e*/ 	.short	(.L_25 - .L_24)
.L_24:
        /*0070*/ 	.word	0x00000000
        /*0074*/ 	.short	0x0000
        /*0076*/ 	.short	0x0000
        /*0078*/ 	.byte	0x00, 0xf0, 0x21, 0x00


	//----- nvinfo : EIATTR_MAXREG_COUNT
	.align		4
.L_25:
        /*007c*/ 	.byte	0x03, 0x1b
        /*007e*/ 	.short	0x00ff


	//----- nvinfo : EIATTR_COOP_GROUP_MASK_REGIDS
	.align		4
        /*0080*/ 	.byte	0x04, 0x29
        /*0082*/ 	.short	(.L_27 - .L_26)


	//   ....[0]....
.L_26:
        /*0084*/ 	.word	0xffffffff


	//   ....[1]....
        /*0088*/ 	.word	0xffffffff


	//   ....[2]....
        /*008c*/ 	.word	0xffffffff


	//   ....[3]....
        /*0090*/ 	.word	0xffffffff


	//   ....[4]....
        /*0094*/ 	.word	0xffffffff


	//   ....[5]....
        /*0098*/ 	.word	0xffffffff


	//   ....[6]....
        /*009c*/ 	.word	0xffffffff


	//   ....[7]....
        /*00a0*/ 	.word	0xffffffff


	//   ....[8]....
        /*00a4*/ 	.word	0xffffffff


	//   ....[9]....
        /*00a8*/ 	.word	0xffffffff


	//   ....[10]....
        /*00ac*/ 	.word	0xffffffff


	//   ....[11]....
        /*00b0*/ 	.word	0xffffffff


	//   ....[12]....
        /*00b4*/ 	.word	0xffffffff


	//   ....[13]....
        /*00b8*/ 	.word	0xffffffff


	//   ....[14]....
        /*00bc*/ 	.word	0xffffffff


	//   ....[15]....
        /*00c0*/ 	.word	0xffffffff


	//   ....[16]....
        /*00c4*/ 	.word	0xffffffff


	//   ....[17]....
        /*00c8*/ 	.word	0xffffffff


	//   ....[18]....
        /*00cc*/ 	.word	0xffffffff


	//   ....[19]....
        /*00d0*/ 	.word	0xffffffff


	//   ....[20]....
        /*00d4*/ 	.word	0xffffffff


	//   ....[21]....
        /*00d8*/ 	.word	0xffffffff


	//   ....[22]....
        /*00dc*/ 	.word	0xffffffff


	//   ....[23]....
        /*00e0*/ 	.word	0xffffffff


	//   ....[24]....
        /*00e4*/ 	.word	0xffffffff


	//   ....[25]....
        /*00e8*/ 	.word	0xffffffff


	//   ....[26]....
        /*00ec*/ 	.word	0xffffffff


	//   ....[27]....
        /*00f0*/ 	.word	0xffffffff


	//   ....[28]....
        /*00f4*/ 	.word	0xffffffff


	//   ....[29]....
        /*00f8*/ 	.word	0xffffffff


	//   ....[30]....
        /*00fc*/ 	.word	0xffffffff


	//   ....[31]....
        /*0100*/ 	.word	0xffffffff


	//----- nvinfo : EIATTR_COOP_GROUP_INSTR_OFFSETS
	.align		4
.L_27:
        /*0104*/ 	.byte	0x04, 0x28
        /*0106*/ 	.short	(.L_29 - .L_28)


	//   ....[0]....
.L_28:
        /*0108*/ 	.word	0x00000830


	//   ....[1]....
        /*010c*/ 	.word	0x00000850


	//   ....[2]....
        /*0110*/ 	.word	0x00000870


	//   ....[3]....
        /*0114*/ 	.word	0x00000890


	//   ....[4]....
        /*0118*/ 	.word	0x00000a00


	//   ....[5]....
        /*011c*/ 	.word	0x00000a20


	//   ....[6]....
        /*0120*/ 	.word	0x00000a40


	//   ....[7]....
        /*0124*/ 	.word	0x00000a60


	//   ....[8]....
        /*0128*/ 	.word	0x00000bd0


	//   ....[9]....
        /*012c*/ 	.word	0x00000bf0


	//   ....[10]....
        /*0130*/ 	.word	0x00000c10


	//   ....[11]....
        /*0134*/ 	.word	0x00000c30


	//   ....[12]....
        /*0138*/ 	.word	0x00000da0


	//   ....[13]....
        /*013c*/ 	.word	0x00000dc0


	//   ....[14]....
        /*0140*/ 	.word	0x00000de0


	//   ....[15]....
        /*0144*/ 	.word	0x00000e00


	//   ....[16]....
        /*0148*/ 	.word	0x000010a0


	//   ....[17]....
        /*014c*/ 	.word	0x000010c0


	//   ....[18]....
        /*0150*/ 	.word	0x000010e0


	//   ....[19]....
        /*0154*/ 	.word	0x00001100


	//   ....[20]....
        /*0158*/ 	.word	0x000012f0


	//   ....[21]....
        /*015c*/ 	.word	0x00001310


	//   ....[22]....
        /*0160*/ 	.word	0x00001330


	//   ....[23]....
        /*0164*/ 	.word	0x00001350


	//   ....[24]....
        /*0168*/ 	.word	0x00001670


	//   ....[25]....
        /*016c*/ 	.word	0x00001690


	//   ....[26]....
        /*0170*/ 	.word	0x000016b0


	//   ....[27]....
        /*0174*/ 	.word	0x000016d0


	//   ....[28]....
        /*0178*/ 	.word	0x000019f0


	//   ....[29]....
        /*017c*/ 	.word	0x00001a10


	//   ....[30]....
        /*0180*/ 	.word	0x00001a30


	//   ....[31]....
        /*0184*/ 	.word	0x00001a50


	//----- nvinfo : EIATTR_EXIT_INSTR_OFFSETS
	.align		4
.L_29:
        /*0188*/ 	.byte	0x04, 0x1c
        /*018a*/ 	.short	(.L_31 - .L_30)


	//   ....[0]....
.L_30:
        /*018c*/ 	.word	0x00002780


	//   ....[1]....
        /*0190*/ 	.word	0x000027a0


	//----- nvinfo : EIATTR_MAX_THREADS
	.align		4
.L_31:
        /*0194*/ 	.byte	0x04, 0x05
        /*0196*/ 	.short	(.L_33 - .L_32)
.L_32:
        /*0198*/ 	.word	0x00000080
        /*019c*/ 	.word	0x00000001
        /*01a0*/ 	.word	0x00000001
.L_33:


//--------------------- .nv.rel.action            --------------------------
	.section	.nv.rel.action,"",@"SHT_CUDA_RELOCINFO"
	.align	8
	.sectionentsize	8
        /*0000*/ 	.byte	0x73, 0x00, 0x00, 0x00, 0x00, 0x00, 0x00, 0x00, 0x00, 0x00, 0x00, 0x11, 0x25, 0x00, 0x05, 0x36


//--------------------- .nv.constant0.layer_norm_fwd_kernel --------------------------
	.section	.nv.constant0.layer_norm_fwd_kernel,"a",@progbits
	.align	4
.nv.constant0.layer_norm_fwd_kernel:
	.zero		392


//--------------------- .text.layer_norm_fwd_kernel --------------------------
	.section	.text.layer_norm_fwd_kernel,"ax",@progbits
	.sectionflags	@"SHF_BARRIERS=1"
	.sectioninfo	@"SHI_REGISTERS=108"
	.align	128
        .global         layer_norm_fwd_kernel
        .type           layer_norm_fwd_kernel,@function
        .size           layer_norm_fwd_kernel,(.L_x_1 - layer_norm_fwd_kernel)
        .other          layer_norm_fwd_kernel,@"STO_CUDA_ENTRY STV_DEFAULT"
layer_norm_fwd_kernel:
.text.layer_norm_fwd_kernel:
[----:B------:R-:W-:-:S02]  /*0000*/  MOV R1, c[0x0][0x28] ;  /* 0x00000a0000017a02 */ /* 0x000fc40000000f00 */
[----:B------:R-:W0:Y:S01]  /*0010*/  S2R R44, SR_TID.X ;  /* 0x00000000002c7919 */ /* 0x000e220000002100 */
[----:B------:R-:W-:Y:S02]  /*0020*/  ULDC UR4, c[0x0][0x184] ;  /* 0x0000610000047ab9 */ /* 0x000fe40000000800 */
[----:B------:R-:W-:Y:S01]  /*0030*/  USHF.R.S32.HI UR4, URZ, 0x1f, UR4 ;  /* 0x0000001f3f047899 */ /* 0x000fe20008011404 */
[----:B------:R-:W1:Y:S01]  /*0040*/  S2R R73, SR_CTAID.X ;  /* 0x0000000000497919 */ /* 0x000e620000002500 */
[----:B0-----:R-:W-:Y:S02]  /*0050*/  SHF.R.U32.HI R50, RZ, 0x4, R44 ;  /* 0x00000004ff327819 */ /* 0x001fe4000001162c */
[----:B------:R-:W-:Y:S02]  /*0060*/  SHF.L.U32 R0, R44, 0x3, RZ ;  /* 0x000000032c007819 */ /* 0x000fe400000006ff */
[----:B-1----:R-:W-:Y:S02]  /*0070*/  SHF.L.U32 R73, R73, 0x6, RZ ;  /* 0x0000000649497819 */ /* 0x002fe400000006ff */
[----:B------:R-:W-:-:S02]  /*0080*/  SGXT.U32 R50, R50, 0x3 ;  /* 0x000000033232781a */ /* 0x000fc40000000000 */
[----:B------:R-:W-:Y:S02]  /*0090*/  SHF.R.S32.HI R46, RZ, 0x1f, R73 ;  /* 0x0000001fff2e7819 */ /* 0x000fe40000011449 */
[C---:B------:R-:W-:Y:S02]  /*00a0*/  LOP3.LUT R25, R73.reuse, R50, RZ, 0xfc, !PT ;  /* 0x0000003249197212 */ /* 0x040fe400078efcff */
[C-C-:B------:R-:W-:Y:S02]  /*00b0*/  LOP3.LUT R7, R73.reuse, 0x8, R50.reuse, 0xfe, !PT ;  /* 0x0000000849077812 */ /* 0x140fe400078efe32 */
[----:B------:R-:W-:Y:S02]  /*00c0*/  LOP3.LUT R13, R73, 0x10, R50, 0xfe, !PT ;  /* 0x00000010490d7812 */ /* 0x000fe400078efe32 */
[----:B------:R-:W-:Y:S02]  /*00d0*/  ISETP.GE.U32.AND P6, PT, R25, c[0x0][0x184], PT ;  /* 0x0000610019007a0c */ /* 0x000fe40003fc6070 */
[----:B------:R-:W-:-:S02]  /*00e0*/  ISETP.GE.U32.AND P5, PT, R7, c[0x0][0x184], PT ;  /* 0x0000610007007a0c */ /* 0x000fc40003fa6070 */
[----:B------:R-:W-:Y:S02]  /*00f0*/  LOP3.LUT R15, R73, 0x18, R50, 0xfe, !PT ;  /* 0x00000018490f7812 */ /* 0x000fe400078efe32 */
[----:B------:R-:W-:Y:S02]  /*0100*/  ISETP.GT.U32.AND P0, PT, R25, -0x1, PT ;  /* 0xffffffff1900780c */ /* 0x000fe40003f04070 */
[----:B------:R-:W-:Y:S02]  /*0110*/  ISETP.GT.U32.AND P2, PT, R7, -0x1, PT ;  /* 0xffffffff0700780c */ /* 0x000fe40003f44070 */
[----:B------:R-:W-:Y:S02]  /*0120*/  ISETP.GE.U32.AND P4, PT, R13, c[0x0][0x184], PT ;  /* 0x000061000d007a0c */ /* 0x000fe40003f86070 */
[C---:B------:R-:W-:Y:S02]  /*0130*/  ISETP.GE.AND.EX P6, PT, R46.reuse, UR4, PT, P6 ;  /* 0x000000042e007c0c */ /* 0x040fe4000bfc6360 */
[----:B------:R-:W-:-:S02]  /*0140*/  ISETP.GE.AND.EX P5, PT, R46, UR4, PT, P5 ;  /* 0x000000042e007c0c */ /* 0x000fc4000bfa6350 */
[----:B------:R-:W-:Y:S02]  /*0150*/  LOP3.LUT R17, R73, 0x20, R50, 0xfe, !PT ;  /* 0x0000002049117812 */ /* 0x000fe400078efe32 */
[----:B------:R-:W-:Y:S02]  /*0160*/  ISETP.GE.U32.AND P3, PT, R15, c[0x0][0x184], PT ;  /* 0x000061000f007a0c */ /* 0x000fe40003f66070 */
[----:B------:R-:W-:Y:S02]  /*0170*/  ISETP.GT.U32.AND P1, PT, R13, -0x1, PT ;  /* 0xffffffff0d00780c */ /* 0x000fe40003f24070 */
[C---:B------:R-:W-:Y:S02]  /*0180*/  ISETP.GT.AND.EX P6, PT, R46.reuse, -0x1, !P6, P0 ;  /* 0xffffffff2e00780c */ /* 0x040fe400077c4300 */
[C---:B------:R-:W-:Y:S02]  /*0190*/  ISETP.GE.AND.EX P4, PT, R46.reuse, UR4, PT, P4 ;  /* 0x000000042e007c0c */ /* 0x040fe4000bf86340 */
[----:B------:R-:W-:-:S02]  /*01a0*/  ISETP.GT.AND.EX P5, PT, R46, -0x1, !P5, P2 ;  /* 0xffffffff2e00780c */ /* 0x000fc40006fa4320 */
[----:B------:R-:W-:Y:S02]  /*01b0*/  ISETP.GT.U32.AND P0, PT, R15, -0x1, PT ;  /* 0xffffffff0f00780c */ /* 0x000fe40003f04070 */
[----:B------:R-:W-:Y:S02]  /*01c0*/  ISETP.GE.U32.AND P2, PT, R17, c[0x0][0x184], PT ;  /* 0x0000610011007a0c */ /* 0x000fe40003f46070 */
[C---:B------:R-:W-:Y:S02]  /*01d0*/  ISETP.GE.AND.EX P3, PT, R46.reuse, UR4, PT, P3 ;  /* 0x000000042e007c0c */ /* 0x040fe4000bf66330 */
[----:B------:R-:W-:Y:S02]  /*01e0*/  LOP3.LUT R43, R73, 0x3f, R44, 0xf8, !PT ;  /* 0x0000003f492b7812 */ /* 0x000fe400078ef82c */
[----:B------:R-:W-:Y:S02]  /*01f0*/  P2R R75, PR, RZ, 0x20 ;  /* 0x00000020ff4b7803 */ /* 0x000fe40000000000 */
[----:B------:R-:W-:-:S02]  /*0200*/  ISETP.GT.AND.EX P4, PT, R46, -0x1, !P4, P1 ;  /* 0xffffffff2e00780c */ /* 0x000fc40006784310 */
[----:B------:R-:W-:Y:S02]  /*0210*/  ISETP.GT.U32.AND P1, PT, R17, -0x1, PT ;  /* 0xffffffff1100780c */ /* 0x000fe40003f24070 */
[C---:B------:R-:W-:Y:S02]  /*0220*/  ISETP.GE.AND.EX P2, PT, R46.reuse, UR4, PT, P2 ;  /* 0x000000042e007c0c */ /* 0x040fe4000bf46320 */
[C---:B------:R-:W-:Y:S02]  /*0230*/  ISETP.GT.AND.EX P5, PT, R46.reuse, -0x1, !P3, P0 ;  /* 0xffffffff2e00780c */ /* 0x040fe40005fa4300 */
[----:B------:R-:W-:Y:S02]  /*0240*/  ISETP.GE.U32.AND P0, PT, R43, c[0x0][0x184], PT ;  /* 0x000061002b007a0c */ /* 0x000fe40003f06070 */
[----:B------:R-:W-:Y:S02]  /*0250*/  P2R R63, PR, RZ, 0x40 ;  /* 0x00000040ff3f7803 */ /* 0x000fe40000000000 */
[----:B------:R-:W-:-:S02]  /*0260*/  ISETP.GT.AND.EX P6, PT, R46, -0x1, !P2, P1 ;  /* 0xffffffff2e00780c */ /* 0x000fc400057c4310 */
[----:B------:R-:W-:Y:S02]  /*0270*/  ISETP.GT.U32.AND P1, PT, R43, -0x1, PT ;  /* 0xffffffff2b00780c */ /* 0x000fe40003f24070 */
[----:B------:R-:W-:Y:S02]  /*0280*/  ISETP.GE.AND.EX P0, PT, R46, UR4, PT, P0 ;  /* 0x000000042e007c0c */ /* 0x000fe4000bf06300 */
[----:B------:R-:W-:Y:S02]  /*0290*/  LOP3.LUT R19, R73, 0x28, R50, 0xfe, !PT ;  /* 0x0000002849137812 */ /* 0x000fe400078efe32 */
[----:B------:R-:W-:Y:S02]  /*02a0*/  LOP3.LUT R0, R0, 0x78, RZ, 0xc0, !PT ;  /* 0x0000007800007812 */ /* 0x000fe400078ec0ff */
[----:B------:R-:W-:Y:S02]  /*02b0*/  ISETP.GT.AND.EX P1, PT, R46, -0x1, !P0, P1 ;  /* 0xffffffff2e00780c */ /* 0x000fe40004724310 */
[----:B------:R-:W-:Y:S01]  /*02c0*/  ISETP.GE.U32.AND P0, PT, R19, c[0x0][0x184], PT ;  /* 0x0000610013007a0c */ /* 0x000fe20003f06070 */
[----:B------:R-:W-:Y:S01]  /*02d0*/  IMAD.WIDE.U32 R2, R0, 0x2, RZ ;  /* 0x0000000200027825 */ /* 0x000fe200078e00ff */
[----:B------:R-:W-:-:S02]  /*02e0*/  P2R R92, PR, RZ, 0x2 ;  /* 0x00000002ff5c7803 */ /* 0x000fc40000000000 */
[C---:B------:R-:W-:Y:S02]  /*02f0*/  ISETP.GE.AND.EX P0, PT, R46.reuse, UR4, PT, P0 ;  /* 0x000000042e007c0c */ /* 0x040fe4000bf06300 */
[----:B------:R-:W-:Y:S02]  /*0300*/  ISETP.GT.U32.AND P1, PT, R19, -0x1, PT ;  /* 0xffffffff1300780c */ /* 0x000fe40003f24070 */
[----:B------:R-:W-:Y:S02]  /*0310*/  SHF.L.U32 R5, R7, 0x8, RZ ;  /* 0x0000000807057819 */ /* 0x000fe400000006ff */
[----:B------:R-:W-:Y:S02]  /*0320*/  LOP3.LUT R21, R73, 0x30, R50, 0xfe, !PT ;  /* 0x0000003049157812 */ /* 0x000fe400078efe32 */
[----:B------:R-:W-:Y:S02]  /*0330*/  ISETP.GT.AND.EX P1, PT, R46, -0x1, !P0, P1 ;  /* 0xffffffff2e00780c */ /* 0x000fe40004724310 */
[----:B------:R-:W-:-:S02]  /*0340*/  LOP3.LUT R24, R5, R2, RZ, 0xfc, !PT ;  /* 0x0000000205187212 */ /* 0x000fc400078efcff */
[----:B------:R-:W-:Y:S02]  /*0350*/  ISETP.GE.U32.AND P0, PT, R21, c[0x0][0x184], PT ;  /* 0x0000610015007a0c */ /* 0x000fe40003f06070 */
[----:B------:R-:W-:Y:S02]  /*0360*/  SHF.L.U32 R5, R13, 0x8, RZ ;  /* 0x000000080d057819 */ /* 0x000fe400000006ff */
[----:B------:R-:W-:Y:S02]  /*0370*/  P2R R64, PR, RZ, 0x2 ;  /* 0x00000002ff407803 */ /* 0x000fe40000000000 */
[----:B------:R-:W-:Y:S02]  /*0380*/  ISETP.GE.AND.EX P0, PT, R46, UR4, PT, P0 ;  /* 0x000000042e007c0c */ /* 0x000fe4000bf06300 */
[----:B------:R-:W-:Y:S02]  /*0390*/  ISETP.GT.U32.AND P1, PT, R21, -0x1, PT ;  /* 0xffffffff1500780c */ /* 0x000fe40003f24070 */
[----:B------:R-:W-:-:S02]  /*03a0*/  LOP3.LUT R12, R5, R2, RZ, 0xfc, !PT ;  /* 0x00000002050c7212 */ /* 0x000fc400078efcff */
[----:B------:R-:W-:Y:S02]  /*03b0*/  SHF.L.U32 R5, R15, 0x8, RZ ;  /* 0x000000080f057819 */ /* 0x000fe400000006ff */
[----:B------:R-:W-:Y:S02]  /*03c0*/  ISETP.GT.AND.EX P0, PT, R46, -0x1, !P0, P1 ;  /* 0xffffffff2e00780c */ /* 0x000fe40004704310 */
[----:B------:R-:W-:Y:S02]  /*03d0*/  LOP3.LUT R73, R73, 0x38, R50, 0xfe, !PT ;  /* 0x0000003849497812 */ /* 0x000fe400078efe32 */
[----:B------:R-:W-:Y:S02]  /*03e0*/  LOP3.LUT R14, R5, R2, RZ, 0xfc, !PT ;  /* 0x00000002050e7212 */ /* 0x000fe400078efcff */
[----:B------:R-:W-:Y:S02]  /*03f0*/  SHF.L.U32 R5, R17, 0x8, RZ ;  /* 0x0000000811057819 */ /* 0x000fe400000006ff */
[----:B------:R-:W-:-:S02]  /*0400*/  P2R R65, PR, RZ, 0x1 ;  /* 0x00000001ff417803 */ /* 0x000fc40000000000 */
[----:B------:R-:W-:Y:S02]  /*0410*/  ISETP.GE.U32.AND P0, PT, R73, c[0x0][0x184], PT ;  /* 0x0000610049007a0c */ /* 0x000fe40003f06070 */
[----:B------:R-:W-:Y:S02]  /*0420*/  SHF.L.U32 R29, R25, 0x8, RZ ;  /* 0x00000008191d7819 */ /* 0x000fe400000006ff */
[----:B------:R-:W-:Y:S02]  /*0430*/  LOP3.LUT R16, R5, R2, RZ, 0xfc, !PT ;  /* 0x0000000205107212 */ /* 0x000fe400078efcff */
[----:B------:R-:W-:Y:S02]  /*0440*/  SHF.L.U32 R5, R19, 0x8, RZ ;  /* 0x0000000813057819 */ /* 0x000fe400000006ff */
[----:B------:R-:W-:Y:S01]  /*0450*/  ISETP.GE.AND.EX P0, PT, R46, UR4, PT, P0 ;  /* 0x000000042e007c0c */ /* 0x000fe2000bf06300 */
[----:B------:R-:W-:Y:S01]  /*0460*/  ULDC.64 UR4, c[0x0][0x118] ;  /* 0x0000460000047ab9 */ /* 0x000fe20000000a00 */
[----:B------:R-:W-:-:S02]  /*0470*/  ISETP.GT.U32.AND P1, PT, R73, -0x1, PT ;  /* 0xffffffff4900780c */ /* 0x000fc40003f24070 */
[----:B------:R-:W-:Y:S02]  /*0480*/  ISETP.NE.AND P3, PT, R63, RZ, PT ;  /* 0x000000ff3f00720c */ /* 0x000fe40003f65270 */
[--C-:B------:R-:W-:Y:S02]  /*0490*/  SHF.L.U64.HI R25, R25, 0x8, R46.reuse ;  /* 0x0000000819197819 */ /* 0x100fe4000001022e */
[-C--:B------:R-:W-:Y:S02]  /*04a0*/  LOP3.LUT R29, R29, R2.reuse, RZ, 0xfc, !PT ;  /* 0x000000021d1d7212 */ /* 0x080fe400078efcff */
[----:B------:R-:W-:Y:S02]  /*04b0*/  LOP3.LUT R18, R5, R2, RZ, 0xfc, !PT ;  /* 0x0000000205127212 */ /* 0x000fe400078efcff */
[----:B------:R-:W-:Y:S02]  /*04c0*/  SHF.L.U64.HI R7, R7, 0x8, R46 ;  /* 0x0000000807077819 */ /* 0x000fe4000001022e */
[----:B------:R-:W-:-:S02]  /*04d0*/  SHF.L.U32 R5, R21, 0x8, RZ ;  /* 0x0000000815057819 */ /* 0x000fc400000006ff */
[----:B------:R-:W-:Y:S02]  /*04e0*/  ISETP.GT.AND.EX P0, PT, R46, -0x1, !P0, P1 ;  /* 0xffffffff2e00780c */ /* 0x000fe40004704310 */
[-C--:B------:R-:W-:Y:S02]  /*04f0*/  LOP3.LUT R25, R25, R3.reuse, RZ, 0xfc, !PT ;  /* 0x0000000319197212 */ /* 0x080fe400078efcff */
[----:B------:R-:W-:Y:S02]  /*0500*/  IADD3 R26, P1, R29, c[0x0][0x160], RZ ;  /* 0x000058001d1a7a10 */ /* 0x000fe40007f3e0ff */
[----:B------:R-:W-:Y:S02]  /*0510*/  LOP3.LUT R0, R7, R3, RZ, 0xfc, !PT ;  /* 0x0000000307007212 */ /* 0x000fe400078efcff */
[----:B------:R-:W-:Y:S01]  /*0520*/  LOP3.LUT R20, R5, R2, RZ, 0xfc, !PT ;  /* 0x0000000205147212 */ /* 0x000fe200078efcff */
[----:B------:R-:W-:Y:S01]  /*0530*/  CS2R R6, SRZ ;  /* 0x0000000000067805 */ /* 0x000fe2000001ff00 */
[----:B------:R-:W-:Y:S01]  /*0540*/  CS2R R4, SRZ ;  /* 0x0000000000047805 */ /* 0x000fe2000001ff00 */
[----:B------:R-:W-:-:S02]  /*0550*/  IADD3.X R27, R25, c[0x0][0x164], RZ, P1, !PT ;  /* 0x00005900191b7a10 */ /* 0x000fc40000ffe4ff */
[----:B------:R-:W-:Y:S02]  /*0560*/  IADD3 R34, P1, R24, c[0x0][0x160], RZ ;  /* 0x0000580018227a10 */ /* 0x000fe40007f3e0ff */
[----:B------:R-:W-:Y:S01]  /*0570*/  MOV R57, 0x3c000000 ;  /* 0x3c00000000397802 */ /* 0x000fe20000000f00 */
[----:B------:R-:W2:Y:S01]  /*0580*/  @P3 LDG.E.128 R4, [R26.64] ;  /* 0x000000041a043981 */ /* 0x000ea2000c1e1d00 */
[----:B------:R-:W-:Y:S02]  /*0590*/  ISETP.NE.AND P3, PT, R75, RZ, PT ;  /* 0x000000ff4b00720c */ /* 0x000fe40003f65270 */
[----:B------:R-:W-:Y:S02]  /*05a0*/  IADD3.X R35, R0, c[0x0][0x164], RZ, P1, !PT ;  /* 0x0000590000237a10 */ /* 0x000fe40000ffe4ff */
[----:B------:R-:W-:Y:S02]  /*05b0*/  SHF.L.U64.HI R13, R13, 0x8, R46 ;  /* 0x000000080d0d7819 */ /* 0x000fe4000001022e */
[----:B------:R-:W-:-:S02]  /*05c0*/  IADD3 R48, P1, R12, c[0x0][0x160], RZ ;  /* 0x000058000c307a10 */ /* 0x000fc40007f3e0ff */
[-C--:B------:R-:W-:Y:S02]  /*05d0*/  LOP3.LUT R13, R13, R3.reuse, RZ, 0xfc, !PT ;  /* 0x000000030d0d7212 */ /* 0x080fe400078efcff */
[--C-:B------:R-:W-:Y:S02]  /*05e0*/  SHF.L.U64.HI R15, R15, 0x8, R46.reuse ;  /* 0x000000080f0f7819 */ /* 0x100fe4000001022e */
[----:B------:R-:W-:Y:S02]  /*05f0*/  IADD3.X R49, R13, c[0x0][0x164], RZ, P1, !PT ;  /* 0x000059000d317a10 */ /* 0x000fe40000ffe4ff */
[----:B------:R-:W-:Y:S02]  /*0600*/  LOP3.LUT R15, R15, R3, RZ, 0xfc, !PT ;  /* 0x000000030f0f7212 */ /* 0x000fe400078efcff */
[----:B------:R-:W-:Y:S02]  /*0610*/  IADD3 R54, P1, R14, c[0x0][0x160], RZ ;  /* 0x000058000e367a10 */ /* 0x000fe40007f3e0ff */
[----:B------:R-:W-:-:S02]  /*0620*/  SHF.L.U64.HI R17, R17, 0x8, R46 ;  /* 0x0000000811117819 */ /* 0x000fc4000001022e */
[----:B------:R-:W-:Y:S02]  /*0630*/  IADD3.X R55, R15, c[0x0][0x164], RZ, P1, !PT ;  /* 0x000059000f377a10 */ /* 0x000fe40000ffe4ff */
[-C--:B------:R-:W-:Y:S02]  /*0640*/  LOP3.LUT R17, R17, R3.reuse, RZ, 0xfc, !PT ;  /* 0x0000000311117212 */ /* 0x080fe400078efcff */
[----:B------:R-:W-:Y:S02]  /*0650*/  IADD3 R22, P1, R16, c[0x0][0x160], RZ ;  /* 0x0000580010167a10 */ /* 0x000fe40007f3e0ff */
[----:B------:R-:W-:Y:S02]  /*0660*/  SHF.L.U64.HI R19, R19, 0x8, R46 ;  /* 0x0000000813137819 */ /* 0x000fe4000001022e */
[----:B------:R-:W-:Y:S02]  /*0670*/  IADD3.X R23, R17, c[0x0][0x164], RZ, P1, !PT ;  /* 0x0000590011177a10 */ /* 0x000fe40000ffe4ff */
[----:B------:R-:W-:-:S02]  /*0680*/  LOP3.LUT R19, R19, R3, RZ, 0xfc, !PT ;  /* 0x0000000313137212 */ /* 0x000fc400078efcff */
[----:B------:R-:W-:Y:S02]  /*0690*/  IADD3 R10, P1, R18, c[0x0][0x160], RZ ;  /* 0x00005800120a7a10 */ /* 0x000fe40007f3e0ff */
[----:B------:R-:W-:Y:S02]  /*06a0*/  P2R R77, PR, RZ, 0x10 ;  /* 0x00000010ff4d7803 */ /* 0x000fe40000000000 */
[----:B------:R-:W-:Y:S02]  /*06b0*/  SHF.L.U64.HI R21, R21, 0x8, R46 ;  /* 0x0000000815157819 */ /* 0x000fe4000001022e */
[----:B------:R-:W-:Y:S02]  /*06c0*/  IADD3.X R11, R19, c[0x0][0x164], RZ, P1, !PT ;  /* 0x00005900130b7a10 */ /* 0x000fe40000ffe4ff */
[----:B------:R-:W-:Y:S02]  /*06d0*/  LOP3.LUT R21, R21, R3, RZ, 0xfc, !PT ;  /* 0x0000000315157212 */ /* 0x000fe400078efcff */
[----:B------:R-:W-:-:S02]  /*06e0*/  IADD3 R8, P1, R20, c[0x0][0x160], RZ ;  /* 0x0000580014087a10 */ /* 0x000fc40007f3e0ff */
[----:B------:R-:W-:Y:S02]  /*06f0*/  MOV R56, 0x3e800000 ;  /* 0x3e80000000387802 */ /* 0x000fe40000000f00 */
[----:B------:R-:W-:Y:S02]  /*0700*/  IADD3.X R9, R21, c[0x0][0x164], RZ, P1, !PT ;  /* 0x0000590015097a10 */ /* 0x000fe40000ffe4ff */
[----:B------:R-:W-:Y:S02]  /*0710*/  P2R R76, PR, RZ, 0x20 ;  /* 0x00000020ff4c7803 */ /* 0x000fe40000000000 */
[----:B------:R-:W-:Y:S01]  /*0720*/  P2R R74, PR, RZ, 0x40 ;  /* 0x00000040ff4a7803 */ /* 0x000fe20000000000 */
[--C-:B--2---:R-:W-:Y:S02]  /*0730*/  HADD2.F32 R79, -RZ, R4.reuse.H1_H1 ;  /* 0x30000004ff4f7230 */ /* 0x104fe40000004100 */
[----:B------:R-:W-:-:S03]  /*0740*/  HADD2.F32 R81, -RZ, R4.H0_H0 ;  /* 0x20000004ff517230 */ /* 0x000fc60000004100 */
[----:B------:R-:W-:Y:S01]  /*0750*/  FMUL R4, R79, R79 ;  /* 0x0000004f4f047220 */ /* 0x000fe20000400000 */
[----:B------:R-:W-:-:S03]  /*0760*/  HADD2.F32 R88, -RZ, R5.H0_H0 ;  /* 0x20000005ff587230 */ /* 0x000fc60000004100 */
[----:B------:R-:W-:Y:S01]  /*0770*/  FFMA R31, R81, R81, R4 ;  /* 0x00000051511f7223 */ /* 0x000fe20000000004 */
[----:B------:R-:W-:-:S03]  /*0780*/  HADD2.F32 R82, -RZ, R5.H1_H1 ;  /* 0x30000005ff527230 */ /* 0x000fc60000004100 */
[----:B------:R-:W-:Y:S01]  /*0790*/  FFMA R31, R88, R88, R31 ;  /* 0x00000058581f7223 */ /* 0x000fe2000000001f */
[----:B------:R-:W-:-:S03]  /*07a0*/  HADD2.F32 R90, -RZ, R6.H0_H0 ;  /* 0x20000006ff5a7230 */ /* 0x000fc60000004100 */
[----:B------:R-:W-:Y:S01]  /*07b0*/  FFMA R31, R82, R82, R31 ;  /* 0x00000052521f7223 */ /* 0x000fe2000000001f */
[----:B------:R-:W-:-:S03]  /*07c0*/  HADD2.F32 R89, -RZ, R6.H1_H1 ;  /* 0x30000006ff597230 */ /* 0x000fc60000004100 */
[----:B------:R-:W-:Y:S01]  /*07d0*/  FFMA R4, R90, R90, R31 ;  /* 0x0000005a5a047223 */ /* 0x000fe2000000001f */
[----:B------:R-:W-:-:S03]  /*07e0*/  HADD2.F32 R87, -RZ, R7.H0_H0 ;  /* 0x20000007ff577230 */ /* 0x000fc60000004100 */
[----:B------:R-:W-:Y:S01]  /*07f0*/  FFMA R4, R89, R89, R4 ;  /* 0x0000005959047223 */ /* 0x000fe20000000004 */
[----:B------:R-:W-:-:S03]  /*0800*/  HADD2.F32 R83, -RZ, R7.H1_H1 ;  /* 0x30000007ff537230 */ /* 0x000fc60000004100 */
[----:B------:R-:W-:-:S04]  /*0810*/  FFMA R4, R87, R87, R4 ;  /* 0x0000005757047223 */ /* 0x000fc80000000004 */
[----:B------:R-:W-:-:S05]  /*0820*/  FFMA R4, R83, R83, R4 ;  /* 0x0000005353047223 */ /* 0x000fca0000000004 */
[----:B------:R-:W0:Y:S02]  /*0830*/  SHFL.BFLY PT, R5, R4, 0x8, 0x1f ;  /* 0x0d001f0004057f89 */ /* 0x000e2400000e0000 */
[----:B0-----:R-:W-:-:S05]  /*0840*/  FADD R5, R4, R5 ;  /* 0x0000000504057221 */ /* 0x001fca0000000000 */
[----:B------:R-:W0:Y:S02]  /*0850*/  SHFL.BFLY PT, R6, R5, 0x4, 0x1f ;  /* 0x0c801f0005067f89 */ /* 0x000e2400000e0000 */
[----:B0-----:R-:W-:-:S05]  /*0860*/  FADD R6, R5, R6 ;  /* 0x0000000605067221 */ /* 0x001fca0000000000 */
[----:B------:R-:W0:Y:S02]  /*0870*/  SHFL.BFLY PT, R7, R6, 0x2, 0x1f ;  /* 0x0c401f0006077f89 */ /* 0x000e2400000e0000 */
[----:B0-----:R-:W-:-:S05]  /*0880*/  FADD R7, R6, R7 ;  /* 0x0000000706077221 */ /* 0x001fca0000000000 */
[----:B------:R-:W0:Y:S01]  /*0890*/  SHFL.BFLY PT, R26, R7, 0x1, 0x1f ;  /* 0x0c201f00071a7f89 */ /* 0x000e2200000e0000 */
[----:B------:R-:W-:Y:S01]  /*08a0*/  CS2R R4, SRZ ;  /* 0x0000000000047805 */ /* 0x000fe2000001ff00 */
[----:B0-----:R-:W-:Y:S02]  /*08b0*/  FADD R26, R7, R26 ;  /* 0x0000001a071a7221 */ /* 0x001fe40000000000 */
[----:B------:R-:W-:-:S06]  /*08c0*/  CS2R R6, SRZ ;  /* 0x0000000000067805 */ /* 0x000fcc000001ff00 */
[----:B------:R-:W2:Y:S01]  /*08d0*/  @P3 LDG.E.128 R4, [R34.64] ;  /* 0x0000000422043981 */ /* 0x000ea2000c1e1d00 */
[----:B------:R-:W-:-:S04]  /*08e0*/  FFMA R26, R26, R57, c[0x0][0x180] ;  /* 0x000060001a1a7623 */ /* 0x000fc80000000039 */
[----:B------:R2:W0:Y:S02]  /*08f0*/  MUFU.SQRT R78, R26 ;  /* 0x0000001a004e7308 */ /* 0x0004240000002000 */
        /* <DEDUP_REMOVED lines=16> */
[----:B------:R-:W1:Y:S02]  /*0a00*/  SHFL.BFLY PT, R4, R5, 0x8, 0x1f ;  /* 0x0d001f0005047f89 */ /* 0x000e6400000e0000 */
[----:B-1----:R-:W-:-:S05]  /*0a10*/  FADD R4, R5, R4 ;  /* 0x0000000405047221 */ /* 0x002fca0000000000 */
[----:B------:R-:W1:Y:S02]  /*0a20*/  SHFL.BFLY PT, R7, R4, 0x4, 0x1f ;  /* 0x0c801f0004077f89 */ /* 0x000e6400000e0000 */
[----:B-1----:R-:W-:-:S05]  /*0a30*/  FADD R7, R4, R7 ;  /* 0x0000000704077221 */ /* 0x002fca0000000000 */
[----:B------:R-:W1:Y:S02]  /*0a40*/  SHFL.BFLY PT, R6, R7, 0x2, 0x1f ;  /* 0x0c401f0007067f89 */ /* 0x000e6400000e0000 */
[----:B-1----:R-:W-:-:S05]  /*0a50*/  FADD R35, R7, R6 ;  /* 0x0000000607237221 */ /* 0x002fca0000000000 */
[----:B------:R-:W1:Y:S01]  /*0a60*/  SHFL.BFLY PT, R6, R35, 0x1, 0x1f ;  /* 0x0c201f0023067f89 */ /* 0x000e6200000e0000 */
[----:B------:R-:W-:Y:S01]  /*0a70*/  CS2R R4, SRZ ;  /* 0x0000000000047805 */ /* 0x000fe2000001ff00 */
[----:B-1----:R-:W-:-:S04]  /*0a80*/  FADD R6, R35, R6 ;  /* 0x0000000623067221 */ /* 0x002fc80000000000 */
[----:B------:R-:W-:Y:S02]  /*0a90*/  FFMA R36, R6, R57, c[0x0][0x180] ;  /* 0x0000600006247623 */ /* 0x000fe40000000039 */
[----:B------:R-:W-:-:S06]  /*0aa0*/  CS2R R6, SRZ ;  /* 0x0000000000067805 */ /* 0x000fcc000001ff00 */
[----:B------:R-:W2:Y:S01]  /*0ab0*/  @P4 LDG.E.128 R4, [R48.64] ;  /* 0x0000000430044981 */ /* 0x000ea2000c1e1d00 */
[----:B------:R1:W3:Y:S01]  /*0ac0*/  MUFU.SQRT R80, R36 ;  /* 0x0000002400507308 */ /* 0x0002e20000002000 */
[--C-:B--2---:R-:W-:Y:S02]  /*0ad0*/  HADD2.F32 R35, -RZ, R4.reuse.H1_H1 ;  /* 0x30000004ff237230 */ /* 0x104fe40000004100 */
[----:B-1----:R-:W-:-:S03]  /*0ae0*/  HADD2.F32 R36, -RZ, R4.H0_H0 ;  /* 0x20000004ff247230 */ /* 0x002fc60000004100 */
        /* <DEDUP_REMOVED lines=26> */
[----:B------:R1:W4:Y:S01]  /*0c90*/  MUFU.SQRT R93, R47 ;  /* 0x0000002f005d7308 */ /* 0x0003220000002000 */
[--C-:B--2---:R-:W-:Y:S02]  /*0ca0*/  HADD2.F32 R45, -RZ, R4.reuse.H1_H1 ;  /* 0x30000004ff2d7230 */ /* 0x104fe40000004100 */
[----:B------:R-:W-:-:S03]  /*0cb0*/  HADD2.F32 R48, -RZ, R4.H0_H0 ;  /* 0x20000004ff307230 */ /* 0x000fc60000004100 */
[----:B------:R-:W-:Y:S01]  /*0cc0*/  FMUL R49, R45, R45 ;  /* 0x0000002d2d317220 */ /* 0x000fe20000400000 */
[----:B-1----:R-:W-:-:S03]  /*0cd0*/  HADD2.F32 R47, -RZ, R5.H0_H0 ;  /* 0x20000005ff2f7230 */ /* 0x002fc60000004100 */
        /* <DEDUP_REMOVED lines=24> */
[----:B------:R-:W1:Y:S01]  /*0e60*/  MUFU.SQRT R96, R58 ;  /* 0x0000003a00607308 */ /* 0x000e620000002000 */
[----:B0-----:R-:W-:Y:S02]  /*0e70*/  FSETP.GT.AND P2, PT, R78, 8.50705917302346158658e+37, PT ;  /* 0x7e8000004e00780b */ /* 0x001fe40003f44000 */
[----:B---3--:R-:W-:Y:S02]  /*0e80*/  FSETP.GT.AND P3, PT, R80, 8.50705917302346158658e+37, PT ;  /* 0x7e8000005000780b */ /* 0x008fe40003f64000 */
[----:B----4-:R-:W-:Y:S02]  /*0e90*/  FSETP.GT.AND P4, PT, R93, 8.50705917302346158658e+37, PT ;  /* 0x7e8000005d00780b */ /* 0x010fe40003f84000 */
[----:B------:R-:W-:Y:S02]  /*0ea0*/  FSETP.GEU.AND P1, PT, R78, 1.175494350822287508e-38, PT ;  /* 0x008000004e00780b */ /* 0x000fe40003f2e000 */
[----:B------:R-:W-:-:S02]  /*0eb0*/  FSEL R69, R56, 1, P2 ;  /* 0x3f80000038457808 */ /* 0x000fc40001000000 */
[----:B------:R-:W-:-:S03]  /*0ec0*/  FSEL R85, R56, 1, P3 ;  /* 0x3f80000038557808 */ /* 0x000fc60001800000 */
[----:B------:R-:W-:Y:S01]  /*0ed0*/  @P2 FMUL R78, R78, 0.25 ;  /* 0x3e8000004e4e2820 */ /* 0x000fe20000400000 */
[C---:B------:R-:W-:Y:S01]  /*0ee0*/  FSETP.GEU.AND P2, PT, R80.reuse, 1.175494350822287508e-38, PT ;  /* 0x008000005000780b */ /* 0x040fe20003f4e000 */
[----:B------:R-:W-:Y:S01]  /*0ef0*/  @P3 FMUL R80, R80, 0.25 ;  /* 0x3e80000050503820 */ /* 0x000fe20000400000 */
[----:B-1----:R-:W-:Y:S02]  /*0f00*/  FSETP.GT.AND P5, PT, R96, 8.50705917302346158658e+37, PT ;  /* 0x7e8000006000780b */ /* 0x002fe40003fa4000 */
[C---:B------:R-:W-:Y:S01]  /*0f10*/  FSETP.GEU.AND P3, PT, R93.reuse, 1.175494350822287508e-38, PT ;  /* 0x008000005d00780b */ /* 0x040fe20003f6e000 */
[----:B------:R-:W-:Y:S01]  /*0f20*/  @P4 FMUL R93, R93, 0.25 ;  /* 0x3e8000005d5d4820 */ /* 0x000fe20000400000 */
[----:B------:R-:W-:Y:S02]  /*0f30*/  FSEL R91, R56, 1, P4 ;  /* 0x3f800000385b7808 */ /* 0x000fe40002000000 */
[----:B------:R-:W-:Y:S02]  /*0f40*/  FSETP.GEU.AND P4, PT, R96, 1.175494350822287508e-38, PT ;  /* 0x008000006000780b */ /* 0x000fe40003f8e000 */
[----:B------:R-:W-:-:S05]  /*0f50*/  FSEL R94, R56, 1, P5 ;  /* 0x3f800000385e7808 */ /* 0x000fca0002800000 */
[----:B------:R-:W-:-:S06]  /*0f60*/  @P5 FMUL R96, R96, 0.25 ;  /* 0x3e80000060605820 */ /* 0x000fcc0000400000 */
[----:B------:R-:W-:Y:S01]  /*0f70*/  @!P4 FMUL R96, R96, 16777216 ;  /* 0x4b8000006060c820 */ /* 0x000fe20000400000 */
[----:B------:R-:W-:Y:S01]  /*0f80*/  @!P4 FMUL R94, R94, 16777216 ;  /* 0x4b8000005e5ec820 */ /* 0x000fe20000400000 */
[----:B------:R-:W-:Y:S01]  /*0f90*/  ISETP.NE.AND P4, PT, R64, RZ, PT ;  /* 0x000000ff4000720c */ /* 0x000fe20003f85270 */
        /* <DEDUP_REMOVED lines=28> */
[----:B------:R-:W0:Y:S02]  /*1160*/  MUFU.SQRT R97, R66 ;  /* 0x0000004200617308 */ /* 0x000e240000002000 */
[C---:B0-----:R-:W-:Y:S02]  /*1170*/  FSETP.GT.AND P5, PT, R97.reuse, 8.50705917302346158658e+37, PT ;  /* 0x7e8000006100780b */ /* 0x041fe40003fa4000 */
[----:B------:R-:W-:Y:S02]  /*1180*/  FSETP.GEU.AND P6, PT, R97, 1.175494350822287508e-38, PT ;  /* 0x008000006100780b */ /* 0x000fe40003fce000 */
[----:B------:R-:W-:-:S09]  /*1190*/  FSEL R95, R56, 1, P5 ;  /* 0x3f800000385f7808 */ /* 0x000fd20002800000 */
[----:B------:R-:W-:Y:S02]  /*11a0*/  @P5 FMUL R97, R97, 0.25 ;  /* 0x3e80000061615820 */ /* 0x000fe40000400000 */
[----:B------:R-:W-:Y:S02]  /*11b0*/  @!P6 FMUL R95, R95, 16777216 ;  /* 0x4b8000005f5fe820 */ /* 0x000fe40000400000 */
[----:B------:R-:W-:Y:S01]  /*11c0*/  @!P6 FMUL R97, R97, 16777216 ;  /* 0x4b8000006161e820 */ /* 0x000fe20000400000 */
[----:B------:R-:W-:Y:S02]  /*11d0*/  ISETP.NE.AND P6, PT, R63, RZ, PT ;  /* 0x000000ff3f00720c */ /* 0x000fe40003fc5270 */
        /* <DEDUP_REMOVED lines=28> */
[----:B------:R-:W-:-:S06]  /*13a0*/  @!P1 FMUL R78, R78, 16777216 ;  /* 0x4b8000004e4e9820 */ /* 0x000fcc0000400000 */
[----:B------:R-:W0:Y:S01]  /*13b0*/  MUFU.RCP R78, R78 ;  /* 0x0000004e004e7308 */ /* 0x000e220000001000 */
[----:B------:R-:W-:Y:S01]  /*13c0*/  @!P1 FMUL R69, R69, 16777216 ;  /* 0x4b80000045459820 */ /* 0x000fe20000400000 */
[----:B------:R-:W-:-:S06]  /*13d0*/  FFMA R70, R70, R57, c[0x0][0x180] ;  /* 0x0000600046467623 */ /* 0x000fcc0000000039 */
[----:B------:R-:W1:Y:S01]  /*13e0*/  MUFU.SQRT R99, R70 ;  /* 0x0000004600637308 */ /* 0x000e620000002000 */
[----:B0-----:R-:W-:Y:S01]  /*13f0*/  FMUL R84, R78, R69 ;  /* 0x000000454e547220 */ /* 0x001fe20000400000 */
[----:B------:R-:W-:-:S03]  /*1400*/  @!P2 FMUL R80, R80, 16777216 ;  /* 0x4b8000005050a820 */ /* 0x000fc60000400000 */
[-C--:B------:R-:W-:Y:S01]  /*1410*/  FMUL R79, R79, R84.reuse ;  /* 0x000000544f4f7220 */ /* 0x080fe20000400000 */
[----:B------:R0:W-:Y:S01]  /*1420*/  STS [R50.X4], R84 ;  /* 0x0000005432007388 */ /* 0x0001e20000004800 */
[-C--:B------:R-:W-:Y:S01]  /*1430*/  FMUL R81, R81, R84.reuse ;  /* 0x0000005451517220 */ /* 0x080fe20000400000 */
[-C--:B------:R-:W-:Y:S01]  /*1440*/  FMUL R82, R82, R84.reuse ;  /* 0x0000005452527220 */ /* 0x080fe20000400000 */
[-C--:B------:R-:W-:Y:S01]  /*1450*/  FMUL R88, R88, R84.reuse ;  /* 0x0000005458587220 */ /* 0x080fe20000400000 */
[-C--:B------:R-:W-:Y:S01]  /*1460*/  FMUL R89, R89, R84.reuse ;  /* 0x0000005459597220 */ /* 0x080fe20000400000 */
[-C--:B------:R-:W-:Y:S01]  /*1470*/  FMUL R90, R90, R84.reuse ;  /* 0x000000545a5a7220 */ /* 0x080fe20000400000 */
[-C--:B------:R-:W-:Y:S01]  /*1480*/  FMUL R83, R83, R84.reuse ;  /* 0x0000005453537220 */ /* 0x080fe20000400000 */
[----:B------:R-:W-:Y:S01]  /*1490*/  FMUL R87, R87, R84 ;  /* 0x0000005457577220 */ /* 0x000fe20000400000 */
[----:B------:R-:W-:Y:S01]  /*14a0*/  @!P2 FMUL R85, R85, 16777216 ;  /* 0x4b8000005555a820 */ /* 0x000fe20000400000 */
[----:B-1----:R-:W-:Y:S01]  /*14b0*/  FSETP.GT.AND P2, PT, R99, 8.50705917302346158658e+37, PT ;  /* 0x7e8000006300780b */ /* 0x002fe20003f44000 */
[----:B------:R-:W-:Y:S01]  /*14c0*/  @!P3 FMUL R93, R93, 16777216 ;  /* 0x4b8000005d5db820 */ /* 0x000fe20000400000 */
[----:B------:R-:W-:-:S03]  /*14d0*/  FSETP.GEU.AND P1, PT, R99, 1.175494350822287508e-38, PT ;  /* 0x008000006300780b */ /* 0x000fc60003f2e000 */
[----:B------:R-:W1:Y:S01]  /*14e0*/  MUFU.RCP R100, R93 ;  /* 0x0000005d00647308 */ /* 0x000e620000001000 */
[----:B------:R-:W-:Y:S01]  /*14f0*/  FSEL R98, R56, 1, P2 ;  /* 0x3f80000038627808 */ /* 0x000fe20001000000 */
[----:B------:R-:W-:-:S06]  /*1500*/  @!P3 FMUL R91, R91, 16777216 ;  /* 0x4b8000005b5bb820 */ /* 0x000fcc0000400000 */
[----:B------:R-:W-:Y:S01]  /*1510*/  @P2 FMUL R99, R99, 0.25 ;  /* 0x3e80000063632820 */ /* 0x000fe20000400000 */
[----:B-1----:R-:W-:-:S03]  /*1520*/  FMUL R91, R100, R91 ;  /* 0x0000005b645b7220 */ /* 0x002fc60000400000 */
[----:B------:R-:W-:Y:S01]  /*1530*/  @!P1 FMUL R99, R99, 16777216 ;  /* 0x4b80000063639820 */ /* 0x000fe20000400000 */
[----:B------:R-:W-:Y:S01]  /*1540*/  @!P1 FMUL R98, R98, 16777216 ;  /* 0x4b80000062629820 */ /* 0x000fe20000400000 */
[--C-:B--2---:R-:W-:Y:S02]  /*1550*/  HADD2.F32 R69, -RZ, R4.reuse.H1_H1 ;  /* 0x30000004ff457230 */ /* 0x104fe40000004100 */
[----:B------:R-:W-:-:S03]  /*1560*/  HADD2.F32 R70, -RZ, R4.H0_H0 ;  /* 0x20000004ff467230 */ /* 0x000fc60000004100 */
[----:B------:R-:W-:-:S04]  /*1570*/  FMUL R71, R69, R69 ;  /* 0x0000004545477220 */ /* 0x000fc80000400000 */
[----:B------:R-:W-:Y:S01]  /*1580*/  FFMA R4, R70, R70, R71 ;  /* 0x0000004646047223 */ /* 0x000fe20000000047 */
[--C-:B------:R-:W-:Y:S02]  /*1590*/  HADD2.F32 R71, -RZ, R5.reuse.H0_H0 ;  /* 0x20000005ff477230 */ /* 0x100fe40000004100 */
[----:B------:R-:W-:-:S03]  /*15a0*/  HADD2.F32 R72, -RZ, R5.H1_H1 ;  /* 0x30000005ff487230 */ /* 0x000fc60000004100 */
[----:B------:R-:W-:Y:S01]  /*15b0*/  FFMA R5, R71, R71, R4 ;  /* 0x0000004747057223 */ /* 0x000fe20000000004 */
[----:B------:R-:W-:Y:S01]  /*15c0*/  HADD2.F32 R78, -RZ, R6.H0_H0 ;  /* 0x20000006ff4e7230 */ /* 0x000fe20000004100 */
[----:B------:R1:W2:Y:S02]  /*15d0*/  MUFU.RCP R4, R80 ;  /* 0x0000005000047308 */ /* 0x0002a40000001000 */
[----:B------:R-:W-:Y:S01]  /*15e0*/  FFMA R5, R72, R72, R5 ;  /* 0x0000004848057223 */ /* 0x000fe20000000005 */
[----:B0-----:R-:W-:-:S03]  /*15f0*/  HADD2.F32 R84, -RZ, R7.H0_H0 ;  /* 0x20000007ff547230 */ /* 0x001fc60000004100 */
[----:B------:R-:W-:Y:S01]  /*1600*/  FFMA R5, R78, R78, R5 ;  /* 0x0000004e4e057223 */ /* 0x000fe20000000005 */
[----:B-1----:R-:W-:Y:S02]  /*1610*/  HADD2.F32 R80, -RZ, R6.H1_H1 ;  /* 0x30000006ff507230 */ /* 0x002fe40000004100 */
[----:B------:R-:W-:-:S03]  /*1620*/  HADD2.F32 R86, -RZ, R7.H1_H1 ;  /* 0x30000007ff567230 */ /* 0x000fc60000004100 */
[----:B------:R-:W-:-:S04]  /*1630*/  FFMA R5, R80, R80, R5 ;  /* 0x0000005050057223 */ /* 0x000fc80000000005 */
[----:B------:R-:W-:-:S04]  /*1640*/  FFMA R5, R84, R84, R5 ;  /* 0x0000005454057223 */ /* 0x000fc80000000005 */
[----:B------:R-:W-:Y:S01]  /*1650*/  FFMA R5, R86, R86, R5 ;  /* 0x0000005656057223 */ /* 0x000fe20000000005 */
[----:B--2---:R-:W-:-:S04]  /*1660*/  FMUL R85, R4, R85 ;  /* 0x0000005504557220 */ /* 0x004fc80000400000 */
[----:B------:R-:W0:Y:S02]  /*1670*/  SHFL.BFLY PT, R4, R5, 0x8, 0x1f ;  /* 0x0d001f0005047f89 */ /* 0x000e2400000e0000 */
[----:B0-----:R-:W-:-:S05]  /*1680*/  FADD R4, R5, R4 ;  /* 0x0000000405047221 */ /* 0x001fca0000000000 */
[----:B------:R-:W0:Y:S02]  /*1690*/  SHFL.BFLY PT, R7, R4, 0x4, 0x1f ;  /* 0x0c801f0004077f89 */ /* 0x000e2400000e0000 */
[----:B0-----:R-:W-:-:S05]  /*16a0*/  FADD R7, R4, R7 ;  /* 0x0000000704077221 */ /* 0x001fca0000000000 */
[----:B------:R-:W0:Y:S02]  /*16b0*/  SHFL.BFLY PT, R6, R7, 0x2, 0x1f ;  /* 0x0c401f0007067f89 */ /* 0x000e2400000e0000 */
[----:B0-----:R-:W-:-:S05]  /*16c0*/  FADD R6, R7, R6 ;  /* 0x0000000607067221 */ /* 0x001fca0000000000 */
[----:B------:R-:W0:Y:S02]  /*16d0*/  SHFL.BFLY PT, R9, R6, 0x1, 0x1f ;  /* 0x0c201f0006097f89 */ /* 0x000e2400000e0000 */
[----:B0-----:R-:W-:-:S04]  /*16e0*/  FADD R8, R6, R9 ;  /* 0x0000000906087221 */ /* 0x001fc80000000000 */
[----:B------:R-:W-:-:S04]  /*16f0*/  FFMA R8, R8, R57, c[0x0][0x180] ;  /* 0x0000600008087623 */ /* 0x000fc80000000039 */
[----:B------:R-:W0:Y:S08]  /*1700*/  MUFU.SQRT R101, R8 ;  /* 0x0000000800657308 */ /* 0x000e300000002000 */
[----:B------:R-:W1:Y:S01]  /*1710*/  MUFU.RCP R5, R96 ;  /* 0x0000006000057308 */ /* 0x000e620000001000 */
[C---:B0-----:R-:W-:Y:S02]  /*1720*/  FSETP.GT.AND P2, PT, R101.reuse, 8.50705917302346158658e+37, PT ;  /* 0x7e8000006500780b */ /* 0x041fe40003f44000 */
[----:B------:R-:W-:-:S02]  /*1730*/  FSETP.GEU.AND P3, PT, R101, 1.175494350822287508e-38, PT ;  /* 0x008000006500780b */ /* 0x000fc40003f6e000 */
[----:B------:R-:W-:-:S03]  /*1740*/  FSEL R100, R56, 1, P2 ;  /* 0x3f80000038647808 */ /* 0x000fc60001000000 */
[----:B------:R-:W0:Y:S06]  /*1750*/  MUFU.RCP R4, R97 ;  /* 0x0000006100047308 */ /* 0x000e2c0000001000 */
[----:B------:R-:W-:Y:S02]  /*1760*/  @P2 FMUL R101, R101, 0.25 ;  /* 0x3e80000065652820 */ /* 0x000fe40000400000 */
[----:B------:R-:W-:Y:S02]  /*1770*/  @!P3 FMUL R100, R100, 16777216 ;  /* 0x4b8000006464b820 */ /* 0x000fe40000400000 */
[----:B------:R-:W-:Y:S01]  /*1780*/  @!P3 FMUL R101, R101, 16777216 ;  /* 0x4b8000006565b820 */ /* 0x000fe20000400000 */
[----:B------:R-:W-:Y:S01]  /*1790*/  ISETP.NE.AND P3, PT, R92, RZ, PT ;  /* 0x000000ff5c00720c */ /* 0x000fe20003f65270 */
[----:B-1----:R-:W-:Y:S01]  /*17a0*/  FMUL R92, R5, R94 ;  /* 0x0000005e055c7220 */ /* 0x002fe20000400000 */
[----:B------:R-:W-:-:S02]  /*17b0*/  SHF.L.U32 R5, R73, 0x8, RZ ;  /* 0x0000000849057819 */ /* 0x000fc400000006ff */
[----:B------:R-:W-:Y:S02]  /*17c0*/  SHF.L.U64.HI R7, R73, 0x8, R46 ;  /* 0x0000000849077819 */ /* 0x000fe4000001022e */
[----:B------:R-:W-:Y:S02]  /*17d0*/  LOP3.LUT R73, R5, R2, RZ, 0xfc, !PT ;  /* 0x0000000205497212 */ /* 0x000fe400078efcff */
[----:B------:R-:W-:Y:S02]  /*17e0*/  LOP3.LUT R94, R7, R3, RZ, 0xfc, !PT ;  /* 0x00000003075e7212 */ /* 0x000fe400078efcff */
[----:B------:R-:W-:Y:S01]  /*17f0*/  IADD3 R8, P1, R73, c[0x0][0x160], RZ ;  /* 0x0000580049087a10 */ /* 0x000fe20007f3e0ff */
[----:B0-----:R-:W-:Y:S01]  /*1800*/  FMUL R95, R4, R95 ;  /* 0x0000005f045f7220 */ /* 0x001fe20000400000 */
[----:B------:R-:W-:Y:S01]  /*1810*/  CS2R R6, SRZ ;  /* 0x0000000000067805 */ /* 0x000fe2000001ff00 */
[----:B------:R-:W-:Y:S01]  /*1820*/  CS2R R4, SRZ ;  /* 0x0000000000047805 */ /* 0x000fe2000001ff00 */
[----:B------:R-:W-:-:S05]  /*1830*/  IADD3.X R9, R94, c[0x0][0x164], RZ, P1, !PT ;  /* 0x000059005e097a10 */ /* 0x000fca0000ffe4ff */
[----:B------:R-:W2:Y:S01]  /*1840*/  @P0 LDG.E.128 R4, [R8.64] ;  /* 0x0000000408040981 */ /* 0x000ea2000c1e1d00 */
[----:B------:R-:W0:Y:S08]  /*1850*/  MUFU.RCP R93, R99 ;  /* 0x00000063005d7308 */ /* 0x000e300000001000 */
[----:B------:R-:W1:Y:S01]  /*1860*/  MUFU.RCP R97, R101 ;  /* 0x0000006500617308 */ /* 0x000e620000001000 */
[----:B0-----:R-:W-:Y:S01]  /*1870*/  FMUL R93, R93, R98 ;  /* 0x000000625d5d7220 */ /* 0x001fe20000400000 */
[----:B-1----:R-:W-:Y:S01]  /*1880*/  FMUL R97, R97, R100 ;  /* 0x0000006461617220 */ /* 0x002fe20000400000 */
[----:B------:R-:W-:Y:S04]  /*1890*/  STS [R50.X4+0x20], R85 ;  /* 0x0000205532007388 */ /* 0x000fe80000004800 */
[----:B------:R-:W-:Y:S04]  /*18a0*/  STS [R50.X4+0x40], R91 ;  /* 0x0000405b32007388 */ /* 0x000fe80000004800 */
[----:B------:R-:W-:Y:S04]  /*18b0*/  STS [R50.X4+0x60], R92 ;  /* 0x0000605c32007388 */ /* 0x000fe80000004800 */
[----:B------:R-:W-:Y:S04]  /*18c0*/  STS [R50.X4+0x80], R95 ;  /* 0x0000805f32007388 */ /* 0x000fe80000004800 */
[----:B------:R-:W-:Y:S04]  /*18d0*/  STS [R50.X4+0xa0], R93 ;  /* 0x0000a05d32007388 */ /* 0x000fe80000004800 */
[----:B------:R-:W-:Y:S01]  /*18e0*/  STS [R50.X4+0xc0], R97 ;  /* 0x0000c06132007388 */ /* 0x000fe20000004800 */
[----:B--2---:R-:W-:-:S02]  /*18f0*/  HADD2.F32 R98, -RZ, R4.H1_H1 ;  /* 0x30000004ff627230 */ /* 0x004fc40000004100 */
[----:B------:R-:W-:Y:S02]  /*1900*/  HADD2.F32 R96, -RZ, R4.H0_H0 ;  /* 0x20000004ff607230 */ /* 0x000fe40000004100 */
[--C-:B------:R-:W-:Y:S02]  /*1910*/  HADD2.F32 R99, -RZ, R5.reuse.H1_H1 ;  /* 0x30000005ff637230 */ /* 0x100fe40000004100 */
[----:B------:R-:W-:Y:S01]  /*1920*/  HADD2.F32 R100, -RZ, R5.H0_H0 ;  /* 0x20000005ff647230 */ /* 0x000fe20000004100 */
[----:B------:R-:W-:-:S04]  /*1930*/  FMUL R5, R98, R98 ;  /* 0x0000006262057220 */ /* 0x000fc80000400000 */
        /* <DEDUP_REMOVED lines=20> */
[----:B------:R-:W0:Y:S02]  /*1a80*/  MUFU.SQRT R105, R8 ;  /* 0x0000000800697308 */ /* 0x000e240000002000 */
[C---:B0-----:R-:W-:Y:S02]  /*1a90*/  FSETP.GT.AND P2, PT, R105.reuse, 8.50705917302346158658e+37, PT ;  /* 0x7e8000006900780b */ /* 0x041fe40003f44000 */
[----:B------:R-:W-:-:S11]  /*1aa0*/  FSETP.GEU.AND P1, PT, R105, 1.175494350822287508e-38, PT ;  /* 0x008000006900780b */ /* 0x000fd60003f2e000 */
[----:B------:R-:W-:-:S04]  /*1ab0*/  @P2 FMUL R105, R105, 0.25 ;  /* 0x3e80000069692820 */ /* 0x000fc80000400000 */
[----:B------:R-:W-:-:S04]  /*1ac0*/  @!P1 FMUL R105, R105, 16777216 ;  /* 0x4b80000069699820 */ /* 0x000fc80000400000 */
[----:B------:R-:W0:Y:S01]  /*1ad0*/  MUFU.RCP R57, R105 ;  /* 0x0000006900397308 */ /* 0x000e220000001000 */
[----:B------:R-:W-:-:S05]  /*1ae0*/  FSEL R56, R56, 1, P2 ;  /* 0x3f80000038387808 */ /* 0x000fca0001000000 */
[----:B------:R-:W-:-:S04]  /*1af0*/  @!P1 FMUL R56, R56, 16777216 ;  /* 0x4b80000038389820 */ /* 0x000fc80000400000 */
[----:B0-----:R-:W-:Y:S01]  /*1b00*/  FMUL R57, R57, R56 ;  /* 0x0000003839397220 */ /* 0x001fe20000400000 */
[----:B------:R-:W-:-:S04]  /*1b10*/  LOP3.LUT R56, R44, 0x3f, RZ, 0xc0, !PT ;  /* 0x0000003f2c387812 */ /* 0x000fc800078ec0ff */
[----:B------:R-:W-:Y:S04]  /*1b20*/  STS [R50.X4+0xe0], R57 ;  /* 0x0000e03932007388 */ /* 0x000fe80000004800 */
[----:B------:R-:W-:Y:S06]  /*1b30*/  BAR.SYNC 0x0 ;  /* 0x0000000000007b1d */ /* 0x000fec0000000000 */
[----:B------:R-:W0:Y:S01]  /*1b40*/  LDS R105, [R56.X4] ;  /* 0x0000000038697984 */ /* 0x000e220000004800 */
[----:B------:R-:W-:-:S04]  /*1b50*/  LEA R8, P1, R43, c[0x0][0x178], 0x2 ;  /* 0x00005e002b087a11 */ /* 0x000fc800078210ff */
[----:B------:R-:W-:Y:S02]  /*1b60*/  LEA.HI.X R9, R43, c[0x0][0x17c], R46, 0x2, P1 ;  /* 0x00005f002b097a11 */ /* 0x000fe400008f142e */
[----:B------:R-:W-:-:S04]  /*1b70*/  LOP3.LUT P1, RZ, R44, 0x40, RZ, 0xc0, !PT ;  /* 0x000000402cff7812 */ /* 0x000fc8000782c0ff */
[----:B------:R-:W-:-:S13]  /*1b80*/  PLOP3.LUT P1, PT, P1, P3, PT, 0x8, 0x0 ;  /* 0x000000000000781c */ /* 0x000fda0000f26170 */
[----:B0-----:R0:W-:Y:S01]  /*1b90*/  @P1 STG.E [R8.64], R105 ;  /* 0x0000006908001986 */ /* 0x0011e2000c101904 */
[----:B------:R-:W-:-:S04]  /*1ba0*/  IADD3 R6, P1, R2, c[0x0][0x170], RZ ;  /* 0x00005c0002067a10 */ /* 0x000fc80007f3e0ff */
[----:B------:R-:W-:-:S06]  /*1bb0*/  IADD3.X R7, R3, c[0x0][0x174], RZ, P1, !PT ;  /* 0x00005d0003077a10 */ /* 0x000fcc0000ffe4ff */
[----:B------:R-:W2:Y:S01]  /*1bc0*/  LDG.E.128 R4, [R6.64] ;  /* 0x0000000406047981 */ /* 0x000ea2000c1e1d00 */
[----:B------:R-:W-:-:S04]  /*1bd0*/  IADD3 R2, P1, R29, c[0x0][0x168], RZ ;  /* 0x00005a001d027a10 */ /* 0x000fc80007f3e0ff */
[----:B------:R-:W-:Y:S02]  /*1be0*/  IADD3.X R3, R25, c[0x0][0x16c], RZ, P1, !PT ;  /* 0x00005b0019037a10 */ /* 0x000fe40000ffe4ff */
[----:B------:R-:W-:Y:S01]  /*1bf0*/  IADD3 R24, P1, R24, c[0x0][0x168], RZ ;  /* 0x00005a0018187a10 */ /* 0x000fe20007f3e0ff */
[-C--:B------:R-:W-:Y:S01]  /*1c00*/  FMUL R30, R30, R85.reuse ;  /* 0x000000551e1e7220 */ /* 0x080fe20000400000 */
[----:B------:R-:W-:Y:S01]  /*1c10*/  ISETP.NE.AND P2, PT, R77, RZ, PT ;  /* 0x000000ff4d00720c */ /* 0x000fe20003f45270 */
[-C--:B------:R-:W-:Y:S01]  /*1c20*/  FMUL R29, R34, R85.reuse ;  /* 0x00000055221d7220 */ /* 0x080fe20000400000 */
[----:B------:R-:W-:Y:S01]  /*1c30*/  IADD3.X R25, R0, c[0x0][0x16c], RZ, P1, !PT ;  /* 0x00005b0000197a10 */ /* 0x000fe20000ffe4ff */
[-C--:B------:R-:W-:Y:S01]  /*1c40*/  FMUL R0, R31, R85.reuse ;  /* 0x000000551f007220 */ /* 0x080fe20000400000 */
[----:B------:R-:W-:Y:S01]  /*1c50*/  FMUL R33, R33, R85 ;  /* 0x0000005521217220 */ /* 0x000fe20000400000 */
[----:B------:R-:W-:Y:S01]  /*1c60*/  FMUL R77, R35, R91 ;  /* 0x0000005b234d7220 */ /* 0x000fe20000400000 */
[----:B------:R-:W-:Y:S01]  /*1c70*/  FMUL R63, R63, R93 ;  /* 0x0000005d3f3f7220 */ /* 0x000fe20000400000 */
[-C--:B------:R-:W-:Y:S01]  /*1c80*/  FMUL R35, R62, R95.reuse ;  /* 0x0000005f3e237220 */ /* 0x080fe20000400000 */
[-C--:B------:R-:W-:Y:S01]  /*1c90*/  FMUL R60, R60, R95.reuse ;  /* 0x0000005f3c3c7220 */ /* 0x080fe20000400000 */
[----:B------:R-:W-:Y:S01]  /*1ca0*/  FMUL R23, R23, R95 ;  /* 0x0000005f17177220 */ /* 0x000fe20000400000 */
[-C--:B------:R-:W-:Y:S01]  /*1cb0*/  FMUL R65, R65, R93.reuse ;  /* 0x0000005d41417220 */ /* 0x080fe20000400000 */
[-C--:B------:R-:W-:Y:S01]  /*1cc0*/  FMUL R34, R47, R92.reuse ;  /* 0x0000005c2f227220 */ /* 0x080fe20000400000 */
[-C--:B------:R-:W-:Y:S01]  /*1cd0*/  FMUL R31, R54, R92.reuse ;  /* 0x0000005c361f7220 */ /* 0x080fe20000400000 */
[-C--:B------:R-:W-:Y:S01]  /*1ce0*/  FMUL R47, R68, R93.reuse ;  /* 0x0000005d442f7220 */ /* 0x080fe20000400000 */
[-C--:B------:R-:W-:Y:S01]  /*1cf0*/  FMUL R66, R66, R93.reuse ;  /* 0x0000005d42427220 */ /* 0x080fe20000400000 */
[----:B------:R-:W-:Y:S01]  /*1d00*/  FMUL R11, R11, R93 ;  /* 0x0000005d0b0b7220 */ /* 0x000fe20000400000 */
[----:B------:R-:W-:Y:S01]  /*1d10*/  FMUL R38, R38, R91 ;  /* 0x0000005b26267220 */ /* 0x000fe20000400000 */
[-C--:B------:R-:W-:Y:S01]  /*1d20*/  FMUL R78, R78, R97.reuse ;  /* 0x000000614e4e7220 */ /* 0x080fe20000400000 */
[----:B------:R-:W-:Y:S01]  /*1d30*/  FMUL R72, R72, R97 ;  /* 0x0000006148487220 */ /* 0x000fe20000400000 */
[----:B------:R-:W-:Y:S01]  /*1d40*/  FMUL R68, R99, R57 ;  /* 0x0000003963447220 */ /* 0x000fe20000400000 */
[----:B------:R-:W-:Y:S01]  /*1d50*/  FMUL R41, R41, R91 ;  /* 0x0000005b29297220 */ /* 0x000fe20000400000 */
[----:B------:R-:W-:Y:S01]  /*1d60*/  FMUL R53, R53, R92 ;  /* 0x0000005c35357220 */ /* 0x000fe20000400000 */
[----:B------:R-:W-:Y:S01]  /*1d70*/  ISETP.NE.AND P3, PT, R76, RZ, PT ;  /* 0x000000ff4c00720c */ /* 0x000fe20003f65270 */
[-C--:B------:R-:W-:Y:S01]  /*1d80*/  FMUL R100, R100, R57.reuse ;  /* 0x0000003964647220 */ /* 0x080fe20000400000 */
[----:B------:R-:W-:Y:S01]  /*1d90*/  FMUL R101, R101, R57 ;  /* 0x0000003965657220 */ /* 0x000fe20000400000 */
[----:B--2---:R-:W-:-:S02]  /*1da0*/  HADD2.F32 R44, -RZ, R4.H0_H0 ;  /* 0x20000004ff2c7230 */ /* 0x004fc40000004100 */
[----:B------:R-:W-:-:S03]  /*1db0*/  HADD2.F32 R46, -RZ, R4.H1_H1 ;  /* 0x30000004ff2e7230 */ /* 0x000fc60000004100 */
[----:B------:R-:W-:Y:S02]  /*1dc0*/  FMUL R4, R44, R81 ;  /* 0x000000512c047220 */ /* 0x000fe40000400000 */
[----:B------:R-:W-:Y:S01]  /*1dd0*/  FMUL R79, R46, R79 ;  /* 0x0000004f2e4f7220 */ /* 0x000fe20000400000 */
[----:B------:R-:W-:-:S04]  /*1de0*/  HADD2.F32 R43, -RZ, R5.H0_H0 ;  /* 0x20000005ff2b7230 */ /* 0x000fc80000004100 */
[----:B------:R-:W-:Y:S01]  /*1df0*/  F2FP.PACK_AB R4, R79, R4 ;  /* 0x000000044f04723e */ /* 0x000fe200000000ff */
[----:B------:R-:W-:Y:S01]  /*1e00*/  HADD2.F32 R79, -RZ, R5.H1_H1 ;  /* 0x30000005ff4f7230 */ /* 0x000fe20000004100 */
[----:B------:R-:W-:Y:S01]  /*1e10*/  FMUL R5, R43, R88 ;  /* 0x000000582b057220 */ /* 0x000fe20000400000 */
[--C-:B0-----:R-:W-:Y:S02]  /*1e20*/  HADD2.F32 R9, -RZ, R6.reuse.H0_H0 ;  /* 0x20000006ff097230 */ /* 0x101fe40000004100 */
[----:B------:R-:W-:Y:S01]  /*1e30*/  HADD2.F32 R56, -RZ, R6.H1_H1 ;  /* 0x30000006ff387230 */ /* 0x000fe20000004100 */
[----:B------:R-:W-:Y:S01]  /*1e40*/  FMUL R82, R79, R82 ;  /* 0x000000524f527220 */ /* 0x000fe20000400000 */
[--C-:B------:R-:W-:Y:S02]  /*1e50*/  HADD2.F32 R50, -RZ, R7.reuse.H0_H0 ;  /* 0x20000007ff327230 */ /* 0x100fe40000004100 */
[----:B------:R-:W-:Y:S01]  /*1e60*/  HADD2.F32 R8, -RZ, R7.H1_H1 ;  /* 0x30000007ff087230 */ /* 0x000fe20000004100 */
[----:B------:R-:W-:Y:S01]  /*1e70*/  FMUL R6, R9, R90 ;  /* 0x0000005a09067220 */ /* 0x000fe20000400000 */
[----:B------:R-:W-:Y:S01]  /*1e80*/  F2FP.PACK_AB R5, R82, R5 ;  /* 0x000000055205723e */ /* 0x000fe200000000ff */
[----:B------:R-:W-:Y:S01]  /*1e90*/  FMUL R89, R56, R89 ;  /* 0x0000005938597220 */ /* 0x000fe20000400000 */
[----:B------:R-:W-:Y:S01]  /*1ea0*/  FMUL R7, R50, R87 ;  /* 0x0000005732077220 */ /* 0x000fe20000400000 */
[----:B------:R-:W-:-:S03]  /*1eb0*/  FMUL R82, R8, R83 ;  /* 0x0000005308527220 */ /* 0x000fc60000400000 */
[----:B------:R-:W-:Y:S02]  /*1ec0*/  F2FP.PACK_AB R6, R89, R6 ;  /* 0x000000065906723e */ /* 0x000fe400000000ff */
[----:B------:R-:W-:Y:S01]  /*1ed0*/  F2FP.PACK_AB R7, R82, R7 ;  /* 0x000000075207723e */ /* 0x000fe200000000ff */
[----:B------:R-:W-:Y:S01]  /*1ee0*/  FMUL R81, R28, R85 ;  /* 0x000000551c517220 */ /* 0x000fe20000400000 */
[----:B------:R-:W-:-:S03]  /*1ef0*/  FMUL R28, R51, R92 ;  /* 0x0000005c331c7220 */ /* 0x000fc60000400000 */
[----:B------:R0:W-:Y:S01]  /*1f00*/  @P6 STG.E.128 [R2.64], R4 ;  /* 0x0000000402006986 */ /* 0x0001e2000c101d04 */
[----:B------:R-:W-:Y:S01]  /*1f10*/  ISETP.NE.AND P6, PT, R75, RZ, PT ;  /* 0x000000ff4b00720c */ /* 0x000fe20003fc5270 */
[-C--:B------:R-:W-:Y:S01]  /*1f20*/  FMUL R75, R26, R85.reuse ;  /* 0x000000551a4b7220 */ /* 0x080fe20000400000 */
[-C--:B------:R-:W-:Y:S01]  /*1f30*/  FMUL R26, R27, R85.reuse ;  /* 0x000000551b1a7220 */ /* 0x080fe20000400000 */
[----:B------:R-:W-:Y:S01]  /*1f40*/  FMUL R27, R32, R85 ;  /* 0x00000055201b7220 */ /* 0x000fe20000400000 */
[-C--:B------:R-:W-:Y:S01]  /*1f50*/  FMUL R51, R58, R95.reuse ;  /* 0x0000005f3a337220 */ /* 0x080fe20000400000 */
[----:B------:R-:W-:Y:S01]  /*1f60*/  FMUL R32, R61, R95 ;  /* 0x0000005f3d207220 */ /* 0x000fe20000400000 */
[----:B------:R-:W-:Y:S01]  /*1f70*/  FMUL R83, R36, R91 ;  /* 0x0000005b24537220 */ /* 0x000fe20000400000 */
[-C--:B------:R-:W-:Y:S01]  /*1f80*/  FMUL R85, R48, R92.reuse ;  /* 0x0000005c30557220 */ /* 0x080fe20000400000 */
[----:B------:R-:W-:Y:S01]  /*1f90*/  FMUL R61, R70, R97 ;  /* 0x00000061463d7220 */ /* 0x000fe20000400000 */
[----:B------:R-:W-:Y:S01]  /*1fa0*/  FMUL R70, R103, R57 ;  /* 0x0000003967467220 */ /* 0x000fe20000400000 */
[C---:B------:R-:W-:Y:S01]  /*1fb0*/  FMUL R54, R46.reuse, R75 ;  /* 0x0000004b2e367220 */ /* 0x040fe20000400000 */
[----:B------:R-:W-:Y:S01]  /*1fc0*/  FMUL R58, R46, R77 ;  /* 0x0000004d2e3a7220 */ /* 0x000fe20000400000 */
[----:B0-----:R-:W-:Y:S01]  /*1fd0*/  FMUL R2, R39, R91 ;  /* 0x0000005b27027220 */ /* 0x001fe20000400000 */
[-C--:B------:R-:W-:Y:S01]  /*1fe0*/  FMUL R7, R52, R92.reuse ;  /* 0x0000005c34077220 */ /* 0x080fe20000400000 */
[-C--:B------:R-:W-:Y:S01]  /*1ff0*/  FMUL R6, R49, R92.reuse ;  /* 0x0000005c31067220 */ /* 0x080fe20000400000 */
[----:B------:R-:W-:Y:S01]  /*2000*/  FMUL R39, R45, R92 ;  /* 0x0000005c2d277220 */ /* 0x000fe20000400000 */
[----:B------:R-:W-:Y:S01]  /*2010*/  FMUL R49, R55, R95 ;  /* 0x0000005f37317220 */ /* 0x000fe20000400000 */
[----:B------:R-:W-:Y:S01]  /*2020*/  FMUL R52, R67, R93 ;  /* 0x0000005d43347220 */ /* 0x000fe20000400000 */
[-C--:B------:R-:W-:Y:S01]  /*2030*/  FMUL R5, R40, R91.reuse ;  /* 0x0000005b28057220 */ /* 0x080fe20000400000 */
[----:B------:R-:W-:Y:S01]  /*2040*/  FMUL R3, R42, R91 ;  /* 0x0000005b2a037220 */ /* 0x000fe20000400000 */
        /* <DEDUP_REMOVED lines=10> */
[C---:B------:R-:W-:Y:S01]  /*20f0*/  FMUL R49, R46.reuse, R49 ;  /* 0x000000312e317220 */ /* 0x040fe20000400000 */
[C---:B------:R-:W-:Y:S01]  /*2100*/  FMUL R51, R46.reuse, R63 ;  /* 0x0000003f2e337220 */ /* 0x040fe20000400000 */
[C---:B------:R-:W-:Y:S01]  /*2110*/  FMUL R55, R46.reuse, R55 ;  /* 0x000000372e377220 */ /* 0x040fe20000400000 */
[----:B------:R-:W-:Y:S01]  /*2120*/  FMUL R39, R46, R67 ;  /* 0x000000432e277220 */ /* 0x000fe20000400000 */
[C---:B------:R-:W-:Y:S01]  /*2130*/  FMUL R81, R44.reuse, R81 ;  /* 0x000000512c517220 */ /* 0x040fe20000400000 */
[C---:B------:R-:W-:Y:S01]  /*2140*/  FMUL R83, R44.reuse, R83 ;  /* 0x000000532c537220 */ /* 0x040fe20000400000 */
[C---:B------:R-:W-:Y:S01]  /*2150*/  FMUL R48, R44.reuse, R85 ;  /* 0x000000552c307220 */ /* 0x040fe20000400000 */
[C---:B------:R-:W-:Y:S01]  /*2160*/  FMUL R36, R44.reuse, R65 ;  /* 0x000000412c247220 */ /* 0x040fe20000400000 */
[C---:B------:R-:W-:Y:S01]  /*2170*/  FMUL R10, R44.reuse, R61 ;  /* 0x0000003d2c0a7220 */ /* 0x040fe20000400000 */
[----:B------:R-:W-:Y:S01]  /*2180*/  FMUL R46, R43, R26 ;  /* 0x0000001a2b2e7220 */ /* 0x000fe20000400000 */
[----:B------:R-:W-:Y:S01]  /*2190*/  FMUL R67, R79, R0 ;  /* 0x000000004f437220 */ /* 0x000fe20000400000 */
[----:B------:R-:W-:Y:S01]  /*21a0*/  FMUL R44, R44, R69 ;  /* 0x000000452c2c7220 */ /* 0x000fe20000400000 */
[----:B------:R-:W-:Y:S01]  /*21b0*/  FMUL R26, R43, R64 ;  /* 0x000000402b1a7220 */ /* 0x000fe20000400000 */
[C---:B------:R-:W-:Y:S01]  /*21c0*/  FMUL R69, R79.reuse, R2 ;  /* 0x000000024f457220 */ /* 0x040fe20000400000 */
[----:B------:R-:W-:Y:S01]  /*21d0*/  FMUL R75, R79, R28 ;  /* 0x0000001c4f4b7220 */ /* 0x000fe20000400000 */
[C---:B------:R-:W-:Y:S01]  /*21e0*/  FMUL R30, R9.reuse, R30 ;  /* 0x0000001e091e7220 */ /* 0x040fe20000400000 */
[C---:B------:R-:W-:Y:S01]  /*21f0*/  FMUL R38, R9.reuse, R38 ;  /* 0x0000002609267220 */ /* 0x040fe20000400000 */
[C---:B------:R-:W-:Y:S01]  /*2200*/  FMUL R64, R9.reuse, R6 ;  /* 0x0000000609407220 */ /* 0x040fe20000400000 */
[C---:B------:R-:W-:Y:S01]  /*2210*/  FMUL R60, R9.reuse, R60 ;  /* 0x0000003c093c7220 */ /* 0x040fe20000400000 */
[C---:B------:R-:W-:Y:S01]  /*2220*/  FMUL R66, R9.reuse, R66 ;  /* 0x0000004209427220 */ /* 0x040fe20000400000 */
[C---:B------:R-:W-:Y:S01]  /*2230*/  FMUL R78, R9.reuse, R78 ;  /* 0x0000004e094e7220 */ /* 0x040fe20000400000 */
[----:B------:R-:W-:Y:S01]  /*2240*/  FMUL R2, R9, R70 ;  /* 0x0000004609027220 */ /* 0x000fe20000400000 */
[C---:B------:R-:W-:Y:S01]  /*2250*/  FMUL R27, R56.reuse, R27 ;  /* 0x0000001b381b7220 */ /* 0x040fe20000400000 */
[C---:B------:R-:W-:Y:S01]  /*2260*/  FMUL R77, R56.reuse, R7 ;  /* 0x00000007384d7220 */ /* 0x040fe20000400000 */
[----:B------:R-:W-:Y:S01]  /*2270*/  FMUL R4, R37, R91 ;  /* 0x0000005b25047220 */ /* 0x000fe20000400000 */
[----:B------:R-:W-:Y:S01]  /*2280*/  FMUL R9, R56, R5 ;  /* 0x0000000538097220 */ /* 0x000fe20000400000 */
[----:B------:R-:W-:Y:S01]  /*2290*/  FMUL R7, R50, R33 ;  /* 0x0000002132077220 */ /* 0x000fe20000400000 */
[----:B------:R-:W-:Y:S01]  /*22a0*/  FMUL R28, R8, R29 ;  /* 0x0000001d081c7220 */ /* 0x000fe20000400000 */
[----:B------:R-:W-:-:S02]  /*22b0*/  F2FP.PACK_AB R5, R67, R46 ;  /* 0x0000002e4305723e */ /* 0x000fc400000000ff */
[----:B------:R-:W-:Y:S01]  /*22c0*/  IADD3 R46, P1, R12, c[0x0][0x168], RZ ;  /* 0x00005a000c2e7a10 */ /* 0x000fe20007f3e0ff */
[----:B------:R-:W-:Y:S01]  /*22d0*/  FMUL R62, R43, R4 ;  /* 0x000000042b3e7220 */ /* 0x000fe20000400000 */
[C---:B------:R-:W-:Y:S01]  /*22e0*/  FMUL R61, R79.reuse, R32 ;  /* 0x000000204f3d7220 */ /* 0x040fe20000400000 */
[C---:B------:R-:W-:Y:S01]  /*22f0*/  FMUL R65, R79.reuse, R52 ;  /* 0x000000344f417220 */ /* 0x040fe20000400000 */
[C---:B------:R-:W-:Y:S01]  /*2300*/  FMUL R63, R79.reuse, R72 ;  /* 0x000000484f3f7220 */ /* 0x040fe20000400000 */
[----:B------:R-:W-:Y:S01]  /*2310*/  FMUL R0, R79, R68 ;  /* 0x000000444f007220 */ /* 0x000fe20000400000 */
[----:B------:R-:W-:Y:S01]  /*2320*/  F2FP.PACK_AB R6, R27, R30 ;  /* 0x0000001e1b06723e */ /* 0x000fe200000000ff */
[----:B------:R-:W-:Y:S01]  /*2330*/  FMUL R34, R43, R34 ;  /* 0x000000222b227220 */ /* 0x000fe20000400000 */
[C---:B------:R-:W-:Y:S01]  /*2340*/  FMUL R79, R56.reuse, R35 ;  /* 0x00000023384f7220 */ /* 0x040fe20000400000 */
[----:B------:R-:W-:Y:S01]  /*2350*/  FMUL R85, R56, R47 ;  /* 0x0000002f38557220 */ /* 0x000fe20000400000 */
[----:B------:R-:W-:Y:S01]  /*2360*/  F2FP.PACK_AB R4, R54, R81 ;  /* 0x000000513604723e */ /* 0x000fe200000000ff */
[----:B------:R-:W-:Y:S01]  /*2370*/  FMUL R41, R50, R41 ;  /* 0x0000002932297220 */ /* 0x000fe20000400000 */
[----:B------:R-:W-:Y:S01]  /*2380*/  F2FP.PACK_AB R7, R28, R7 ;  /* 0x000000071c07723e */ /* 0x000fe200000000ff */
[----:B------:R-:W-:Y:S01]  /*2390*/  FMUL R12, R8, R3 ;  /* 0x00000003080c7220 */ /* 0x000fe20000400000 */
[----:B------:R-:W-:Y:S01]  /*23a0*/  F2FP.PACK_AB R30, R9, R38 ;  /* 0x00000026091e723e */ /* 0x000fe200000000ff */
[----:B------:R-:W-:Y:S01]  /*23b0*/  FMUL R35, R50, R53 ;  /* 0x0000003532237220 */ /* 0x000fe20000400000 */
[----:B------:R-:W-:Y:S01]  /*23c0*/  FMUL R38, R8, R31 ;  /* 0x0000001f08267220 */ /* 0x000fe20000400000 */
[----:B------:R-:W-:-:S02]  /*23d0*/  IADD3.X R47, R13, c[0x0][0x16c], RZ, P1, !PT ;  /* 0x00005b000d2f7a10 */ /* 0x000fc40000ffe4ff */
[----:B------:R-:W-:Y:S01]  /*23e0*/  IADD3 R52, P1, R14, c[0x0][0x168], RZ ;  /* 0x00005a000e347a10 */ /* 0x000fe20007f3e0ff */
[----:B------:R0:W-:Y:S01]  /*23f0*/  @P6 STG.E.128 [R24.64], R4 ;  /* 0x0000000418006986 */ /* 0x0001e2000c101d04 */
[----:B------:R-:W-:Y:S01]  /*2400*/  F2FP.PACK_AB R28, R58, R83 ;  /* 0x000000533a1c723e */ /* 0x000fe200000000ff */
[-C--:B------:R-:W-:Y:S01]  /*2410*/  FMUL R59, R80, R97.reuse ;  /* 0x00000061503b7220 */ /* 0x080fe20000400000 */
[----:B------:R-:W-:Y:S01]  /*2420*/  F2FP.PACK_AB R29, R69, R62 ;  /* 0x0000003e451d723e */ /* 0x000fe200000000ff */
[----:B------:R-:W-:Y:S01]  /*2430*/  FMUL R37, R86, R97 ;  /* 0x0000006156257220 */ /* 0x000fe20000400000 */
[----:B------:R-:W-:Y:S02]  /*2440*/  F2FP.PACK_AB R33, R75, R34 ;  /* 0x000000224b21723e */ /* 0x000fe400000000ff */
[----:B------:R-:W-:Y:S01]  /*2450*/  F2FP.PACK_AB R31, R12, R41 ;  /* 0x000000290c1f723e */ /* 0x000fe200000000ff */
[----:B------:R-:W-:Y:S01]  /*2460*/  FMUL R97, R84, R97 ;  /* 0x0000006154617220 */ /* 0x000fe20000400000 */
[----:B------:R-:W-:-:S02]  /*2470*/  ISETP.NE.AND P6, PT, R74, RZ, PT ;  /* 0x000000ff4a00720c */ /* 0x000fc40003fc5270 */
[----:B------:R-:W-:Y:S02]  /*2480*/  F2FP.PACK_AB R32, R71, R48 ;  /* 0x000000304720723e */ /* 0x000fe400000000ff */
[----:B------:R-:W-:Y:S02]  /*2490*/  F2FP.PACK_AB R34, R77, R64 ;  /* 0x000000404d22723e */ /* 0x000fe400000000ff */
[----:B------:R-:W-:Y:S02]  /*24a0*/  F2FP.PACK_AB R35, R38, R35 ;  /* 0x000000232623723e */ /* 0x000fe400000000ff */
[----:B------:R-:W-:Y:S01]  /*24b0*/  IADD3.X R53, R15, c[0x0][0x16c], RZ, P1, !PT ;  /* 0x00005b000f357a10 */ /* 0x000fe20000ffe4ff */
[-C--:B------:R-:W-:Y:S01]  /*24c0*/  FMUL R45, R102, R57.reuse ;  /* 0x00000039662d7220 */ /* 0x080fe20000400000 */
[----:B------:R-:W-:Y:S01]  /*24d0*/  FMUL R57, R104, R57 ;  /* 0x0000003968397220 */ /* 0x000fe20000400000 */
[C---:B------:R-:W-:Y:S01]  /*24e0*/  FMUL R42, R43.reuse, R42 ;  /* 0x0000002a2b2a7220 */ /* 0x040fe20000400000 */
[----:B------:R-:W-:Y:S01]  /*24f0*/  FMUL R95, R50, R95 ;  /* 0x0000005f325f7220 */ /* 0x000fe20000400000 */
[----:B0-----:R-:W-:Y:S01]  /*2500*/  FMUL R24, R8, R23 ;  /* 0x0000001708187220 */ /* 0x001fe20000400000 */
[----:B------:R-:W-:Y:S01]  /*2510*/  FMUL R40, R43, R40 ;  /* 0x000000282b287220 */ /* 0x000fe20000400000 */
[----:B------:R-:W-:Y:S01]  /*2520*/  FMUL R93, R50, R93 ;  /* 0x0000005d325d7220 */ /* 0x000fe20000400000 */
[----:B------:R-:W-:Y:S01]  /*2530*/  FMUL R38, R8, R11 ;  /* 0x0000000b08267220 */ /* 0x000fe20000400000 */
[----:B------:R0:W-:Y:S01]  /*2540*/  @P2 STG.E.128 [R46.64], R28 ;  /* 0x0000001c2e002986 */ /* 0x0001e2000c101d04 */
[----:B------:R-:W-:Y:S01]  /*2550*/  IADD3 R16, P1, R16, c[0x0][0x168], RZ ;  /* 0x00005a0010107a10 */ /* 0x000fe20007f3e0ff */
[----:B------:R-:W-:Y:S01]  /*2560*/  FMUL R59, R56, R59 ;  /* 0x0000003b383b7220 */ /* 0x000fe20000400000 */
[----:B------:R-:W-:Y:S01]  /*2570*/  FMUL R97, R50, R97 ;  /* 0x0000006132617220 */ /* 0x000fe20000400000 */
[----:B------:R-:W-:Y:S01]  /*2580*/  FMUL R48, R8, R37 ;  /* 0x0000002508307220 */ /* 0x000fe20000400000 */
[----:B------:R1:W-:Y:S01]  /*2590*/  @P3 STG.E.128 [R52.64], R32 ;  /* 0x0000002034003986 */ /* 0x0003e2000c101d04 */
[----:B------:R-:W-:Y:S01]  /*25a0*/  IADD3 R18, P2, R18, c[0x0][0x168], RZ ;  /* 0x00005a0012127a10 */ /* 0x000fe20007f5e0ff */
[----:B------:R-:W-:Y:S01]  /*25b0*/  FMUL R57, R50, R57 ;  /* 0x0000003932397220 */ /* 0x000fe20000400000 */
[----:B------:R-:W-:Y:S01]  /*25c0*/  IADD3 R20, P3, R20, c[0x0][0x168], RZ ;  /* 0x00005a0014147a10 */ /* 0x000fe20007f7e0ff */
[----:B------:R-:W-:Y:S01]  /*25d0*/  FMUL R50, R8, R45 ;  /* 0x0000002d08327220 */ /* 0x000fe20000400000 */
[----:B------:R-:W-:-:S02]  /*25e0*/  F2FP.PACK_AB R4, R49, R22 ;  /* 0x000000163104723e */ /* 0x000fc400000000ff */
[----:B------:R-:W-:Y:S02]  /*25f0*/  F2FP.PACK_AB R12, R55, R10 ;  /* 0x0000000a370c723e */ /* 0x000fe400000000ff */
[----:B------:R-:W-:Y:S02]  /*2600*/  F2FP.PACK_AB R5, R61, R42 ;  /* 0x0000002a3d05723e */ /* 0x000fe400000000ff */
[----:B------:R-:W-:Y:S02]  /*2610*/  F2FP.PACK_AB R6, R79, R60 ;  /* 0x0000003c4f06723e */ /* 0x000fe400000000ff */
[----:B------:R-:W-:Y:S02]  /*2620*/  F2FP.PACK_AB R7, R24, R95 ;  /* 0x0000005f1807723e */ /* 0x000fe400000000ff */
[----:B------:R-:W-:Y:S02]  /*2630*/  IADD3.X R17, R17, c[0x0][0x16c], RZ, P1, !PT ;  /* 0x00005b0011117a10 */ /* 0x000fe40000ffe4ff */
[----:B------:R-:W-:-:S02]  /*2640*/  F2FP.PACK_AB R8, R51, R36 ;  /* 0x000000243308723e */ /* 0x000fc400000000ff */
[----:B------:R-:W-:Y:S02]  /*2650*/  F2FP.PACK_AB R9, R65, R40 ;  /* 0x000000284109723e */ /* 0x000fe400000000ff */
[----:B------:R-:W-:Y:S02]  /*2660*/  F2FP.PACK_AB R10, R85, R66 ;  /* 0x00000042550a723e */ /* 0x000fe400000000ff */
[----:B------:R-:W-:Y:S02]  /*2670*/  F2FP.PACK_AB R11, R38, R93 ;  /* 0x0000005d260b723e */ /* 0x000fe400000000ff */
[----:B------:R-:W-:Y:S02]  /*2680*/  IADD3.X R19, R19, c[0x0][0x16c], RZ, P2, !PT ;  /* 0x00005b0013137a10 */ /* 0x000fe400017fe4ff */
[----:B------:R-:W-:Y:S02]  /*2690*/  F2FP.PACK_AB R13, R63, R26 ;  /* 0x0000001a3f0d723e */ /* 0x000fe400000000ff */
[----:B------:R-:W-:-:S02]  /*26a0*/  F2FP.PACK_AB R14, R59, R78 ;  /* 0x0000004e3b0e723e */ /* 0x000fc400000000ff */
[----:B------:R-:W-:Y:S02]  /*26b0*/  F2FP.PACK_AB R15, R48, R97 ;  /* 0x00000061300f723e */ /* 0x000fe400000000ff */
[----:B------:R-:W-:Y:S01]  /*26c0*/  IADD3.X R21, R21, c[0x0][0x16c], RZ, P3, !PT ;  /* 0x00005b0015157a10 */ /* 0x000fe20001ffe4ff */
[----:B------:R-:W-:Y:S01]  /*26d0*/  FMUL R43, R43, R100 ;  /* 0x000000642b2b7220 */ /* 0x000fe20000400000 */
[----:B------:R-:W-:Y:S01]  /*26e0*/  FMUL R101, R56, R101 ;  /* 0x0000006538657220 */ /* 0x000fe20000400000 */
[----:B------:R1:W-:Y:S01]  /*26f0*/  @P6 STG.E.128 [R16.64], R4 ;  /* 0x0000000410006986 */ /* 0x0003e2000c101d04 */
[----:B------:R-:W-:-:S03]  /*2700*/  IADD3 R22, P1, R73, c[0x0][0x168], RZ ;  /* 0x00005a0049167a10 */ /* 0x000fc60007f3e0ff */
[----:B------:R1:W-:Y:S01]  /*2710*/  @P4 STG.E.128 [R18.64], R8 ;  /* 0x0000000812004986 */ /* 0x0003e2000c101d04 */
[----:B------:R-:W-:-:S03]  /*2720*/  F2FP.PACK_AB R44, R39, R44 ;  /* 0x0000002c272c723e */ /* 0x000fc600000000ff */
[----:B------:R1:W-:Y:S01]  /*2730*/  @P5 STG.E.128 [R20.64], R12 ;  /* 0x0000000c14005986 */ /* 0x0003e2000c101d04 */
[----:B------:R-:W-:Y:S02]  /*2740*/  F2FP.PACK_AB R45, R0, R43 ;  /* 0x0000002b002d723e */ /* 0x000fe400000000ff */
[----:B0-----:R-:W-:Y:S02]  /*2750*/  F2FP.PACK_AB R46, R101, R2 ;  /* 0x00000002652e723e */ /* 0x001fe400000000ff */
[----:B------:R-:W-:Y:S02]  /*2760*/  F2FP.PACK_AB R47, R50, R57 ;  /* 0x00000039322f723e */ /* 0x000fe400000000ff */
[----:B------:R-:W-:Y:S01]  /*2770*/  IADD3.X R23, R94, c[0x0][0x16c], RZ, P1, !PT ;  /* 0x00005b005e177a10 */ /* 0x000fe20000ffe4ff */
[----:B------:R-:W-:Y:S06]  /*2780*/  @!P0 EXIT ;  /* 0x000000000000894d */ /* 0x000fec0003800000 */
[----:B------:R-:W-:Y:S01]  /*2790*/  STG.E.128 [R22.64], R44 ;  /* 0x0000002c16007986 */ /* 0x000fe2000c101d04 */
[----:B------:R-:W-:Y:S05]  /*27a0*/  EXIT ;  /* 0x000000000000794d */ /* 0x000fea0003800000 */
.L_x_0:
[----:B------:R-:W-:-:S00]  /*27b0*/  BRA `(.L_x_0) ;  /* 0xfffffff000007947 */ /* 0x000fc0000383ffff */
[----:B------:R-:W-:-:S00]  /*27c0*/  NOP ;  /* 0x0000000000007918 */ /* 0x000fc00000000000 */
        /* <DEDUP_REMOVED lines=11> */
.L_x_1:


//--------------------- .nv.global.init           --------------------------
	.section	.nv.global.init,"aw",@progbits
.nv.global.init:
	.type		_$_str,@object
	.size		_$_str,(_$_str_$_2 - _$_str)
_$_str:
        /*0000*/ 	.byte	0x5f, 0x5f, 0x43, 0x55, 0x44, 0x41, 0x5f, 0x46, 0x54, 0x5a, 0x00
	.type		_$_str_$_2,@object
	.size		_$_str_$_2,(.L_1 - _$_str_$_2)
_$_str_$_2:
        /*000b*/ 	.byte	0x5f, 0x5f, 0x43, 0x55, 0x44, 0x41, 0x5f, 0x50, 0x52, 0x45, 0x43, 0x5f, 0x53, 0x51, 0x52, 0x54
        /*001b*/ 	.byte	0x00
.L_1:


//--------------------- .nv.shared.layer_norm_fwd_kernel --------------------------
	.section	.nv.shared.layer_norm_fwd_kernel,"aw",@nobits
	.align	16
